	.headerflags	@"EF_CUDA_TEXMODE_UNIFIED EF_CUDA_64BIT_ADDRESS EF_CUDA_SM75 EF_CUDA_VIRTUAL_SM(EF_CUDA_SM75)"
	.elftype	@"ET_EXEC"


//--------------------- .nv.info                  --------------------------
	.section	.nv.info,"",@"SHT_CUDA_INFO"
	.align	4


	//----- nvinfo : EIATTR_REGCOUNT
	.align		4
        /*0000*/ 	.byte	0x04, 0x2f
        /*0002*/ 	.short	(.L_3 - .L_2)
	.align		4
.L_2:
        /*0004*/ 	.word	index@(_cupy_lombscargle_float32)
        /*0008*/ 	.word	0x0000001e


	//----- nvinfo : EIATTR_MAX_STACK_SIZE
	.align		4
.L_3:
        /*000c*/ 	.byte	0x04, 0x23
        /*000e*/ 	.short	(.L_5 - .L_4)
	.align		4
.L_4:
        /*0010*/ 	.word	index@(_cupy_lombscargle_float32)
        /*0014*/ 	.word	0x00000000


	//----- nvinfo : EIATTR_MIN_STACK_SIZE
	.align		4
.L_5:
        /*0018*/ 	.byte	0x04, 0x12
        /*001a*/ 	.short	(.L_7 - .L_6)
	.align		4
.L_6:
        /*001c*/ 	.word	index@(_cupy_lombscargle_float32)
        /*0020*/ 	.word	0x00000000


	//----- nvinfo : EIATTR_FRAME_SIZE
	.align		4
.L_7:
        /*0024*/ 	.byte	0x04, 0x11
        /*0026*/ 	.short	(.L_9 - .L_8)
	.align		4
.L_8:
        /*0028*/ 	.word	index@(_cupy_lombscargle_float32)
        /*002c*/ 	.word	0x00000000


	//----- nvinfo : EIATTR_REGCOUNT
	.align		4
.L_9:
        /*0030*/ 	.byte	0x04, 0x2f
        /*0032*/ 	.short	(.L_11 - .L_10)
	.align		4
.L_10:
        /*0034*/ 	.word	index@(_cupy_lombscargle_float64)
        /*0038*/ 	.word	0x00000032


	//----- nvinfo : EIATTR_MAX_STACK_SIZE
	.align		4
.L_11:
        /*003c*/ 	.byte	0x04, 0x23
        /*003e*/ 	.short	(.L_13 - .L_12)
	.align		4
.L_12:
        /*0040*/ 	.word	index@($_cupy_lombscargle_float64$__internal_trig_reduction_slowpathd)
        /*0044*/ 	.word	0x00000000


	//----- nvinfo : EIATTR_MIN_STACK_SIZE
	.align		4
.L_13:
        /*0048*/ 	.byte	0x04, 0x12
        /*004a*/ 	.short	(.L_15 - .L_14)
	.align		4
.L_14:
        /*004c*/ 	.word	index@($_cupy_lombscargle_float64$__internal_trig_reduction_slowpathd)
        /*0050*/ 	.word	0x00000000


	//----- nvinfo : EIATTR_FRAME_SIZE
	.align		4
.L_15:
        /*0054*/ 	.byte	0x04, 0x11
        /*0056*/ 	.short	(.L_17 - .L_16)
	.align		4
.L_16:
        /*0058*/ 	.word	index@($_cupy_lombscargle_float64$__internal_trig_reduction_slowpathd)
        /*005c*/ 	.word	0x00000000


	//----- nvinfo : EIATTR_MAX_STACK_SIZE
	.align		4
.L_17:
        /*0060*/ 	.byte	0x04, 0x23
        /*0062*/ 	.short	(.L_19 - .L_18)
	.align		4
.L_18:
        /*0064*/ 	.word	index@($_cupy_lombscargle_float64$__cuda_sm20_div_f64_slowpath_v2)
        /*0068*/ 	.word	0x00000000


	//----- nvinfo : EIATTR_MIN_STACK_SIZE
	.align		4
.L_19:
        /*006c*/ 	.byte	0x04, 0x12
        /*006e*/ 	.short	(.L_21 - .L_20)
	.align		4
.L_20:
        /*0070*/ 	.word	index@($_cupy_lombscargle_float64$__cuda_sm20_div_f64_slowpath_v2)
        /*0074*/ 	.word	0x00000000


	//----- nvinfo : EIATTR_FRAME_SIZE
	.align		4
.L_21:
        /*0078*/ 	.byte	0x04, 0x11
        /*007a*/ 	.short	(.L_23 - .L_22)
	.align		4
.L_22:
        /*007c*/ 	.word	index@($_cupy_lombscargle_float64$__cuda_sm20_div_f64_slowpath_v2)
        /*0080*/ 	.word	0x00000000


	//----- nvinfo : EIATTR_MAX_STACK_SIZE
	.align		4
.L_23:
        /*0084*/ 	.byte	0x04, 0x23
        /*0086*/ 	.short	(.L_25 - .L_24)
	.align		4
.L_24:
        /*0088*/ 	.word	index@(_cupy_lombscargle_float64)
        /*008c*/ 	.word	0x00000000


	//----- nvinfo : EIATTR_MIN_STACK_SIZE
	.align		4
.L_25:
        /*0090*/ 	.byte	0x04, 0x12
        /*0092*/ 	.short	(.L_27 - .L_26)
	.align		4
.L_26:
        /*0094*/ 	.word	index@(_cupy_lombscargle_float64)
        /*0098*/ 	.word	0x00000030


	//----- nvinfo : EIATTR_FRAME_SIZE
	.align		4
.L_27:
        /*009c*/ 	.byte	0x04, 0x11
        /*009e*/ 	.short	(.L_29 - .L_28)
	.align		4
.L_28:
        /*00a0*/ 	.word	index@(_cupy_lombscargle_float64)
        /*00a4*/ 	.word	0x00000030
.L_29:


//--------------------- .nv.info._cupy_lombscargle_float64 --------------------------
	.section	.nv.info._cupy_lombscargle_float64,"",@"SHT_CUDA_INFO"
	.align	4


	//----- nvinfo : EIATTR_PARAM_CBANK
	.align		4
        /*0000*/ 	.byte	0x04, 0x0a
        /*0002*/ 	.short	(.L_31 - .L_30)
	.align		4
.L_30:
        /*0004*/ 	.word	index@(.nv.constant0._cupy_lombscargle_float64)
        /*0008*/ 	.short	0x0160
        /*000a*/ 	.short	0x0030


	//----- nvinfo : EIATTR_CBANK_PARAM_SIZE
	.align		4
.L_31:
        /*000c*/ 	.byte	0x03, 0x19
        /*000e*/ 	.short	0x0030


	//----- nvinfo : EIATTR_KPARAM_INFO
	.align		4
        /*0010*/ 	.byte	0x04, 0x17
        /*0012*/ 	.short	(.L_33 - .L_32)
.L_32:
        /*0014*/ 	.word	0x00000000
        /*0018*/ 	.short	0x0006
        /*001a*/ 	.short	0x0028
        /*001c*/ 	.byte	0x00, 0xf0, 0x21, 0x00


	//----- nvinfo : EIATTR_KPARAM_INFO
	.align		4
.L_33:
        /*0020*/ 	.byte	0x04, 0x17
        /*0022*/ 	.short	(.L_35 - .L_34)
.L_34:
        /*0024*/ 	.word	0x00000000
        /*0028*/ 	.short	0x0005
        /*002a*/ 	.short	0x0020
        /*002c*/ 	.byte	0x00, 0xf0, 0x21, 0x00


	//----- nvinfo : EIATTR_KPARAM_INFO
	.align		4
.L_35:
        /*0030*/ 	.byte	0x04, 0x17
        /*0032*/ 	.short	(.L_37 - .L_36)
.L_36:
        /*0034*/ 	.word	0x00000000
        /*0038*/ 	.short	0x0004
        /*003a*/ 	.short	0x0018
        /*003c*/ 	.byte	0x00, 0xf0, 0x21, 0x00


	//----- nvinfo : EIATTR_KPARAM_INFO
	.align		4
.L_37:
        /*0040*/ 	.byte	0x04, 0x17
        /*0042*/ 	.short	(.L_39 - .L_38)
.L_38:
        /*0044*/ 	.word	0x00000000
        /*0048*/ 	.short	0x0003
        /*004a*/ 	.short	0x0010
        /*004c*/ 	.byte	0x00, 0xf0, 0x21, 0x00


	//----- nvinfo : EIATTR_KPARAM_INFO
	.align		4
.L_39:
        /*0050*/ 	.byte	0x04, 0x17
        /*0052*/ 	.short	(.L_41 - .L_40)
.L_40:
        /*0054*/ 	.word	0x00000000
        /*0058*/ 	.short	0x0002
        /*005a*/ 	.short	0x0008
        /*005c*/ 	.byte	0x00, 0xf0, 0x21, 0x00


	//----- nvinfo : EIATTR_KPARAM_INFO
	.align		4
.L_41:
        /*0060*/ 	.byte	0x04, 0x17
        /*0062*/ 	.short	(.L_43 - .L_42)
.L_42:
        /*0064*/ 	.word	0x00000000
        /*0068*/ 	.short	0x0001
        /*006a*/ 	.short	0x0004
        /*006c*/ 	.byte	0x00, 0xf0, 0x11, 0x00


	//----- nvinfo : EIATTR_KPARAM_INFO
	.align		4
.L_43:
        /*0070*/ 	.byte	0x04, 0x17
        /*0072*/ 	.short	(.L_45 - .L_44)
.L_44:
        /*0074*/ 	.word	0x00000000
        /*0078*/ 	.short	0x0000
        /*007a*/ 	.short	0x0000
        /*007c*/ 	.byte	0x00, 0xf0, 0x11, 0x00


	//----- nvinfo : EIATTR_MAXREG_COUNT
	.align		4
.L_45:
        /*0080*/ 	.byte	0x03, 0x1b
        /*0082*/ 	.short	0x00ff


	//----- nvinfo : EIATTR_EXIT_INSTR_OFFSETS
	.align		4
        /*0084*/ 	.byte	0x04, 0x1c
        /*0086*/ 	.short	(.L_47 - .L_46)


	//   ....[0]....
.L_46:
        /*0088*/ 	.word	0x00000200


	//   ....[1]....
        /*008c*/ 	.word	0x00001db0


	//----- nvinfo : EIATTR_CRS_STACK_SIZE
	.align		4
.L_47:
        /*0090*/ 	.byte	0x04, 0x1e
        /*0092*/ 	.short	(.L_49 - .L_48)
.L_48:
        /*0094*/ 	.word	0x00000000
.L_49:


//--------------------- .nv.info._cupy_lombscargle_float32 --------------------------
	.section	.nv.info._cupy_lombscargle_float32,"",@"SHT_CUDA_INFO"
	.align	4


	//----- nvinfo : EIATTR_PARAM_CBANK
	.align		4
        /*0000*/ 	.byte	0x04, 0x0a
        /*0002*/ 	.short	(.L_51 - .L_50)
	.align		4
.L_50:
        /*0004*/ 	.word	index@(.nv.constant0._cupy_lombscargle_float32)
        /*0008*/ 	.short	0x0160
        /*000a*/ 	.short	0x0030


	//----- nvinfo : EIATTR_CBANK_PARAM_SIZE
	.align		4
.L_51:
        /*000c*/ 	.byte	0x03, 0x19
        /*000e*/ 	.short	0x0030


	//----- nvinfo : EIATTR_KPARAM_INFO
	.align		4
        /*0010*/ 	.byte	0x04, 0x17
        /*0012*/ 	.short	(.L_53 - .L_52)
.L_52:
        /*0014*/ 	.word	0x00000000
        /*0018*/ 	.short	0x0006
        /*001a*/ 	.short	0x0028
        /*001c*/ 	.byte	0x00, 0xf0, 0x21, 0x00


	//----- nvinfo : EIATTR_KPARAM_INFO
	.align		4
.L_53:
        /*0020*/ 	.byte	0x04, 0x17
        /*0022*/ 	.short	(.L_55 - .L_54)
.L_54:
        /*0024*/ 	.word	0x00000000
        /*0028*/ 	.short	0x0005
        /*002a*/ 	.short	0x0020
        /*002c*/ 	.byte	0x00, 0xf0, 0x21, 0x00


	//----- nvinfo : EIATTR_KPARAM_INFO
	.align		4
.L_55:
        /*0030*/ 	.byte	0x04, 0x17
        /*0032*/ 	.short	(.L_57 - .L_56)
.L_56:
        /*0034*/ 	.word	0x00000000
        /*0038*/ 	.short	0x0004
        /*003a*/ 	.short	0x0018
        /*003c*/ 	.byte	0x00, 0xf0, 0x21, 0x00


	//----- nvinfo : EIATTR_KPARAM_INFO
	.align		4
.L_57:
        /*0040*/ 	.byte	0x04, 0x17
        /*0042*/ 	.short	(.L_59 - .L_58)
.L_58:
        /*0044*/ 	.word	0x00000000
        /*0048*/ 	.short	0x0003
        /*004a*/ 	.short	0x0010
        /*004c*/ 	.byte	0x00, 0xf0, 0x21, 0x00


	//----- nvinfo : EIATTR_KPARAM_INFO
	.align		4
.L_59:
        /*0050*/ 	.byte	0x04, 0x17
        /*0052*/ 	.short	(.L_61 - .L_60)
.L_60:
        /*0054*/ 	.word	0x00000000
        /*0058*/ 	.short	0x0002
        /*005a*/ 	.short	0x0008
        /*005c*/ 	.byte	0x00, 0xf0, 0x21, 0x00


	//----- nvinfo : EIATTR_KPARAM_INFO
	.align		4
.L_61:
        /*0060*/ 	.byte	0x04, 0x17
        /*0062*/ 	.short	(.L_63 - .L_62)
.L_62:
        /*0064*/ 	.word	0x00000000
        /*0068*/ 	.short	0x0001
        /*006a*/ 	.short	0x0004
        /*006c*/ 	.byte	0x00, 0xf0, 0x11, 0x00


	//----- nvinfo : EIATTR_KPARAM_INFO
	.align		4
.L_63:
        /*0070*/ 	.byte	0x04, 0x17
        /*0072*/ 	.short	(.L_65 - .L_64)
.L_64:
        /*0074*/ 	.word	0x00000000
        /*0078*/ 	.short	0x0000
        /*007a*/ 	.short	0x0000
        /*007c*/ 	.byte	0x00, 0xf0, 0x11, 0x00


	//----- nvinfo : EIATTR_MAXREG_COUNT
	.align		4
.L_65:
        /*0080*/ 	.byte	0x03, 0x1b
        /*0082*/ 	.short	0x00ff


	//----- nvinfo : EIATTR_EXIT_INSTR_OFFSETS
	.align		4
        /*0084*/ 	.byte	0x04, 0x1c
        /*0086*/ 	.short	(.L_67 - .L_66)


	//   ....[0]....
.L_66:
        /*0088*/ 	.word	0x000000a0


	//   ....[1]....
        /*008c*/ 	.word	0x00000d90


	//----- nvinfo : EIATTR_CRS_STACK_SIZE
	.align		4
.L_67:
        /*0090*/ 	.byte	0x04, 0x1e
        /*0092*/ 	.short	(.L_69 - .L_68)
.L_68:
        /*0094*/ 	.word	0x00000000
.L_69:


//--------------------- .nv.constant3             --------------------------
	.section	.nv.constant3,"a",@progbits
	.align	8
.nv.constant3:
	.type		__cudart_i2opi_d,@object
	.size		__cudart_i2opi_d,(__cudart_sin_cos_coeffs - __cudart_i2opi_d)
__cudart_i2opi_d:
        /*0000*/ 	.byte	0x08, 0x5d, 0x8d, 0x1f, 0xb1, 0x5f, 0xfb, 0x6b, 0xea, 0x92, 0x52, 0x8a, 0xf7, 0x39, 0x07, 0x3d
        /* <DEDUP_REMOVED lines=8> */
	.type		__cudart_sin_cos_coeffs,@object
	.size		__cudart_sin_cos_coeffs,(.L_1 - __cudart_sin_cos_coeffs)
__cudart_sin_cos_coeffs:
        /* <DEDUP_REMOVED lines=8> */
.L_1:


//--------------------- .nv.constant2._cupy_lombscargle_float64 --------------------------
	.section	.nv.constant2._cupy_lombscargle_float64,"a",@progbits
	.align	4
.nv.constant2._cupy_lombscargle_float64:
        /* <DEDUP_REMOVED lines=12> */


//--------------------- .nv.constant0._cupy_lombscargle_float64 --------------------------
	.section	.nv.constant0._cupy_lombscargle_float64,"a",@progbits
	.align	4
.nv.constant0._cupy_lombscargle_float64:
	.zero		400


//--------------------- .nv.constant0._cupy_lombscargle_float32 --------------------------
	.section	.nv.constant0._cupy_lombscargle_float32,"a",@progbits
	.align	4
.nv.constant0._cupy_lombscargle_float32:
	.zero		400


//--------------------- .text._cupy_lombscargle_float64 --------------------------
	.section	.text._cupy_lombscargle_float64,"ax",@progbits
	.sectioninfo	@"SHI_REGISTERS=50"
	.align	128
        .global         _cupy_lombscargle_float64
        .type           _cupy_lombscargle_float64,@function
        .size           _cupy_lombscargle_float64,(.L_x_56 - _cupy_lombscargle_float64)
        .other          _cupy_lombscargle_float64,@"STO_CUDA_ENTRY STV_DEFAULT"
_cupy_lombscargle_float64:
.text._cupy_lombscargle_float64:
[----:B------:R-:W-:-:S08]  /*0000*/  IMAD.MOV.U32 R1, RZ, RZ, c[0x0][0x28] ;  /* 0x00000a00ff017624 */ /* 0x000fd000078e00ff */
[----:B------:R-:W-:Y:S01]  /*0010*/  ULDC.64 UR4, c[0x0][0x188] ;  /* 0x0000620000047ab9 */ /* 0x000fe20000000a00 */
[----:B------:R-:W-:Y:S01]  /*0020*/  IADD3 R1, R1, -0x30, RZ ;  /* 0xffffffd001017810 */ /* 0x000fe20007ffe0ff */
[----:B------:R-:W2:Y:S01]  /*0030*/  LDG.E.64.CONSTANT.SYS R2, [UR4] ;  /* 0x00000004ff027981 */ /* 0x000ea2000c1e6b00 */
[----:B------:R-:W-:Y:S02]  /*0040*/  IMAD.MOV.U32 R18, RZ, RZ, 0x0 ;  /* 0x00000000ff127424 */ /* 0x000fe400078e00ff */
[----:B------:R-:W-:Y:S01]  /*0050*/  IADD3 R7, R1, c[0x0][0x20], RZ ;  /* 0x0000080001077a10 */ /* 0x000fe20007ffe0ff */
[----:B------:R-:W0:Y:S01]  /*0060*/  S2R R20, SR_CTAID.X ;  /* 0x0000000000147919 */ /* 0x000e220000002500 */
[----:B------:R-:W-:-:S03]  /*0070*/  IMAD.MOV.U32 R19, RZ, RZ, 0x3ff00000 ;  /* 0x3ff00000ff137424 */ /* 0x000fc600078e00ff */
[----:B------:R-:W0:Y:S02]  /*0080*/  S2R R5, SR_TID.X ;  /* 0x0000000000057919 */ /* 0x000e240000002100 */
[----:B0-----:R-:W-:Y:S01]  /*0090*/  IMAD R20, R20, c[0x0][0x0], R5 ;  /* 0x0000000014147a24 */ /* 0x001fe200078e0205 */
[----:B--2---:R-:W0:-:S15]  /*00a0*/  DSETP.NEU.AND P0, PT, R2, RZ, PT ;  /* 0x000000ff0200722a */ /* 0x004e1e0003f0d000 */
[----:B0-----:R-:W-:Y:S05]  /*00b0*/  @!P0 BRA `(.L_x_0) ;  /* 0x0000013000008947 */ /* 0x001fea0003800000 */
[----:B------:R-:W0:Y:S01]  /*00c0*/  MUFU.RCP64H R5, R3 ;  /* 0x0000000300057308 */ /* 0x000e220000001800 */
[----:B------:R-:W-:-:S06]  /*00d0*/  IMAD.MOV.U32 R4, RZ, RZ, 0x1 ;  /* 0x00000001ff047424 */ /* 0x000fcc00078e00ff */
[----:B0-----:R-:W0:-:S08]  /*00e0*/  DFMA R8, -R2, R4, 1 ;  /* 0x3ff000000208742b */ /* 0x001e100000000104 */
[----:B0-----:R-:W0:-:S08]  /*00f0*/  DFMA R8, R8, R8, R8 ;  /* 0x000000080808722b */ /* 0x001e100000000008 */
[----:B0-----:R-:W0:-:S08]  /*0100*/  DFMA R8, R4, R8, R4 ;  /* 0x000000080408722b */ /* 0x001e100000000004 */
[----:B0-----:R-:W0:-:S08]  /*0110*/  DMUL R4, R8, 2 ;  /* 0x4000000008047828 */ /* 0x001e100000000000 */
[----:B0-----:R-:W0:-:S08]  /*0120*/  DFMA R10, -R2, R4, 2 ;  /* 0x40000000020a742b */ /* 0x001e100000000104 */
[----:B0-----:R-:W0:-:S09]  /*0130*/  DFMA R18, R8, R10, R4 ;  /* 0x0000000a0812722b */ /* 0x001e120000000004 */
[----:B0-----:R-:W-:-:S05]  /*0140*/  FFMA R0, RZ, R3, R19 ;  /* 0x00000003ff007223 */ /* 0x001fca0000000013 */
[----:B------:R-:W-:-:S12]  /*0150*/  FSETP.GT.AND P0, PT, |R0|, 4.8978884574313168671e-40, PT ;  /* 0x000555550000780b */ /* 0x000fd80003f04200 */
[----:B------:R-:W-:Y:S05]  /*0160*/  @P0 BRA `(.L_x_0) ;  /* 0x0000008000000947 */ /* 0x000fea0003800000 */
[----:B------:R-:W-:Y:S01]  /*0170*/  IMAD.MOV.U32 R28, RZ, RZ, R2 ;  /* 0x000000ffff1c7224 */ /* 0x000fe200078e0002 */
[----:B------:R-:W-:Y:S01]  /*0180*/  MOV R6, 0x1d0 ;  /* 0x000001d000067802 */ /* 0x000fe20000000f00 */
[----:B------:R-:W-:Y:S02]  /*0190*/  IMAD.MOV.U32 R29, RZ, RZ, R3 ;  /* 0x000000ffff1d7224 */ /* 0x000fe400078e0003 */
[----:B------:R-:W-:Y:S02]  /*01a0*/  IMAD.MOV.U32 R32, RZ, RZ, RZ ;  /* 0x000000ffff207224 */ /* 0x000fe400078e00ff */
[----:B------:R-:W-:-:S08]  /*01b0*/  IMAD.MOV.U32 R33, RZ, RZ, 0x40000000 ;  /* 0x40000000ff217424 */ /* 0x000fd000078e00ff */
[----:B------:R-:W-:Y:S05]  /*01c0*/  CALL.REL.NOINC `($_cupy_lombscargle_float64$__cuda_sm20_div_f64_slowpath_v2) ;  /* 0x00001bf000007944 */ /* 0x000fea0003c00000 */
[----:B------:R-:W-:Y:S02]  /*01d0*/  IMAD.MOV.U32 R18, RZ, RZ, R34 ;  /* 0x000000ffff127224 */ /* 0x000fe400078e0022 */
[----:B------:R-:W-:-:S08]  /*01e0*/  IMAD.MOV.U32 R19, RZ, RZ, R35 ;  /* 0x000000ffff137224 */ /* 0x000fd000078e0023 */
.L_x_0:
[----:B------:R-:W-:-:S12]  /*01f0*/  ISETP.GE.AND P0, PT, R20, c[0x0][0x164], PT ;  /* 0x0000590014007a0c */ /* 0x000fd80003f06270 */
[----:B------:R-:W-:Y:S05]  /*0200*/  @P0 EXIT ;  /* 0x000000000000094d */ /* 0x000fea0003800000 */
.L_x_31:
[----:B------:R-:W-:-:S04]  /*0210*/  IMAD.MOV.U32 R25, RZ, RZ, 0x8 ;  /* 0x00000008ff197424 */ /* 0x000fc800078e00ff */
[----:B------:R-:W-:-:S10]  /*0220*/  IMAD.WIDE R24, R20, R25, c[0x0][0x178] ;  /* 0x00005e0014187625 */ /* 0x000fd400078e0219 */
[----:B------:R-:W5:Y:S01]  /*0230*/  LDG.E.64.CONSTANT.SYS R24, [R24] ;  /* 0x0000000018187381 */ /* 0x000f6200001e6b00 */
[----:B------:R-:W-:Y:S01]  /*0240*/  IMAD.MOV.U32 R0, RZ, RZ, c[0x0][0x160] ;  /* 0x00005800ff007624 */ /* 0x000fe200078e00ff */
[----:B------:R-:W-:Y:S01]  /*0250*/  CS2R R16, SRZ ;  /* 0x0000000000107805 */ /* 0x000fe2000001ff00 */
[----:B------:R-:W-:Y:S01]  /*0260*/  CS2R R14, SRZ ;  /* 0x00000000000e7805 */ /* 0x000fe2000001ff00 */
[----:B------:R-:W-:Y:S01]  /*0270*/  CS2R R12, SRZ ;  /* 0x00000000000c7805 */ /* 0x000fe2000001ff00 */
[----:B------:R-:W-:Y:S01]  /*0280*/  CS2R R10, SRZ ;  /* 0x00000000000a7805 */ /* 0x000fe2000001ff00 */
[----:B------:R-:W-:Y:S01]  /*0290*/  ISETP.GE.AND P0, PT, R0, 0x1, PT ;  /* 0x000000010000780c */ /* 0x000fe20003f06270 */
[----:B------:R-:W-:-:S11]  /*02a0*/  CS2R R8, SRZ ;  /* 0x0000000000087805 */ /* 0x000fd6000001ff00 */
[----:B0-----:R-:W-:Y:S05]  /*02b0*/  @!P0 BRA `(.L_x_1) ;  /* 0x0000084000008947 */ /* 0x001fea0003800000 */
[----:B------:R-:W-:Y:S02]  /*02c0*/  IMAD.MOV.U32 R21, RZ, RZ, RZ ;  /* 0x000000ffff157224 */ /* 0x000fe400078e00ff */
[----:B------:R-:W-:Y:S02]  /*02d0*/  IMAD.MOV.U32 R28, RZ, RZ, c[0x0][0x168] ;  /* 0x00005a00ff1c7624 */ /* 0x000fe400078e00ff */
[----:B------:R-:W-:Y:S02]  /*02e0*/  IMAD.MOV.U32 R29, RZ, RZ, c[0x0][0x16c] ;  /* 0x00005b00ff1d7624 */ /* 0x000fe400078e00ff */
[----:B------:R-:W-:Y:S02]  /*02f0*/  IMAD.MOV.U32 R26, RZ, RZ, c[0x0][0x170] ;  /* 0x00005c00ff1a7624 */ /* 0x000fe400078e00ff */
[----:B------:R-:W-:-:S08]  /*0300*/  IMAD.MOV.U32 R27, RZ, RZ, c[0x0][0x174] ;  /* 0x00005d00ff1b7624 */ /* 0x000fd000078e00ff */
.L_x_10:
[----:B------:R-:W2:Y:S01]  /*0310*/  LDG.E.64.CONSTANT.SYS R2, [R28] ;  /* 0x000000001c027381 */ /* 0x000ea200001e6b00 */
[----:B------:R-:W-:Y:S01]  /*0320*/  BMOV.32.CLEAR RZ, B0 ;  /* 0x0000000000ff7355 */ /* 0x000fe20000100000 */
[----:B------:R-:W-:Y:S01]  /*0330*/  BSSY B0, `(.L_x_2) ;  /* 0x000000b000007945 */ /* 0x000fe20003800000 */
[----:B--2--5:R-:W0:-:S09]  /*0340*/  DMUL R30, R24, R2 ;  /* 0x00000002181e7228 */ /* 0x024e120000000000 */
[----:B0-----:R-:W-:Y:S01]  /*0350*/  LOP3.LUT R0, R31, 0x7fffffff, RZ, 0xc0, !PT ;  /* 0x7fffffff1f007812 */ /* 0x001fe200078ec0ff */
[----:B------:R-:W-:Y:S02]  /*0360*/  IMAD.MOV.U32 R22, RZ, RZ, R30 ;  /* 0x000000ffff167224 */ /* 0x000fe400078e001e */
[----:B------:R-:W-:Y:S01]  /*0370*/  IMAD.MOV.U32 R23, RZ, RZ, R31 ;  /* 0x000000ffff177224 */ /* 0x000fe200078e001f */
[----:B------:R-:W-:-:S12]  /*0380*/  ISETP.NE.AND P0, PT, R0, 0x7ff00000, PT ;  /* 0x7ff000000000780c */ /* 0x000fd80003f05270 */
[----:B----4-:R-:W-:Y:S05]  /*0390*/  @P0 BRA `(.L_x_3) ;  /* 0x0000004000000947 */ /* 0x010fea0003800000 */
[----:B------:R-:W-:Y:S01]  /*03a0*/  ISETP.NE.AND P1, PT, R22, RZ, PT ;  /* 0x000000ff1600720c */ /* 0x000fe20003f25270 */
[----:B------:R-:W-:Y:S02]  /*03b0*/  IMAD.MOV.U32 R30, RZ, RZ, R22 ;  /* 0x000000ffff1e7224 */ /* 0x000fe400078e0016 */
[----:B------:R-:W-:-:S09]  /*03c0*/  IMAD.MOV.U32 R31, RZ, RZ, R23 ;  /* 0x000000ffff1f7224 */ /* 0x000fd200078e0017 */
[----:B------:R0:W1:-:S09]  /*03d0*/  @!P1 DMUL R30, RZ, R22 ;  /* 0x00000016ff1e9228 */ /* 0x0000520000000000 */
.L_x_3:
[----:B0-----:R-:W-:Y:S05]  /*03e0*/  BSYNC B0 ;  /* 0x0000000000007941 */ /* 0x001fea0003800000 */
.L_x_2:
[----:B-1----:R-:W0:Y:S01]  /*03f0*/  DMUL R4, R30, c[0x2][0x0] ;  /* 0x008000001e047a28 */ /* 0x002e220000000000 */
[----:B------:R-:W-:Y:S01]  /*0400*/  LOP3.LUT R0, R31, 0x7fe00000, RZ, 0xc0, !PT ;  /* 0x7fe000001f007812 */ /* 0x000fe200078ec0ff */
[----:B------:R-:W-:Y:S01]  /*0410*/  BMOV.32.CLEAR RZ, B0 ;  /* 0x0000000000ff7355 */ /* 0x000fe20000100000 */
[----:B------:R-:W-:Y:S02]  /*0420*/  BSSY B0, `(.L_x_4) ;  /* 0x0000012000007945 */ /* 0x000fe40003800000 */
[----:B------:R-:W-:-:S04]  /*0430*/  ISETP.GE.U32.AND P1, PT, R0, 0x41e00000, PT ;  /* 0x41e000000000780c */ /* 0x000fc80003f26070 */
[----:B0-----:R-:W0:Y:S02]  /*0440*/  F2I.F64 R4, R4 ;  /* 0x0000000400047311 */ /* 0x001e240000301100 */
[----:B0-----:R-:W0:Y:S01]  /*0450*/  I2F.F64 R32, R4 ;  /* 0x0000000400207312 */ /* 0x001e220000201c00 */
[----:B------:R1:W-:Y:S01]  /*0460*/  STL [R1], R4 ;  /* 0x0000000401007387 */ /* 0x0003e20000100800 */
[----:B0-----:R-:W0:-:S08]  /*0470*/  DFMA R2, -R32, c[0x2][0x8], R30 ;  /* 0x0080020020027a2b */ /* 0x001e10000000011e */
[----:B0-----:R-:W0:-:S08]  /*0480*/  DFMA R2, -R32, c[0x2][0x10], R2 ;  /* 0x0080040020027a2b */ /* 0x001e100000000102 */
[----:B0-----:R1:W0:Y:S01]  /*0490*/  DFMA R2, -R32, c[0x2][0x18], R2 ;  /* 0x0080060020027a2b */ /* 0x0012220000000102 */
[----:B------:R-:W-:Y:S08]  /*04a0*/  @!P1 BRA `(.L_x_5) ;  /* 0x0000009000009947 */ /* 0x000ff00003800000 */
[----:B-1----:R-:W-:Y:S01]  /*04b0*/  BMOV.32.CLEAR RZ, B1 ;  /* 0x0000000001ff7355 */ /* 0x002fe20000100000 */
[----:B------:R-:W-:Y:S01]  /*04c0*/  BSSY B1, `(.L_x_6) ;  /* 0x0000004000017945 */ /* 0x000fe20003800000 */
[----:B------:R-:W-:Y:S01]  /*04d0*/  IMAD.MOV.U32 R32, RZ, RZ, R31 ;  /* 0x000000ffff207224 */ /* 0x000fe200078e001f */
[----:B------:R-:W-:-:S08]  /*04e0*/  MOV R6, 0x500 ;  /* 0x0000050000067802 */ /* 0x000fd00000000f00 */
[----:B0-----:R-:W-:Y:S05]  /*04f0*/  CALL.REL.NOINC `($_cupy_lombscargle_float64$__internal_trig_reduction_slowpathd) ;  /* 0x00001e0000007944 */ /* 0x001fea0003c00000 */
[----:B------:R-:W-:Y:S05]  /*0500*/  BSYNC B1 ;  /* 0x0000000000017941 */ /* 0x000fea0003800000 */
.L_x_6:
[----:B------:R0:W5:Y:S01]  /*0510*/  LDL R4, [R1] ;  /* 0x0000000001047983 */ /* 0x0001620000100800 */
[----:B------:R-:W-:Y:S02]  /*0520*/  IMAD.MOV.U32 R2, RZ, RZ, R30 ;  /* 0x000000ffff027224 */ /* 0x000fe400078e001e */
[----:B------:R-:W-:-:S08]  /*0530*/  IMAD.MOV.U32 R3, RZ, RZ, R31 ;  /* 0x000000ffff037224 */ /* 0x000fd000078e001f */
.L_x_5:
[----:B-1----:R-:W-:Y:S05]  /*0540*/  BSYNC B0 ;  /* 0x0000000000007941 */ /* 0x002fea0003800000 */
.L_x_4:
[----:B-----5:R-:W-:Y:S01]  /*0550*/  IADD3 R6, R4, 0x1, RZ ;  /* 0x0000000104067810 */ /* 0x020fe20007ffe0ff */
[----:B------:R-:W-:Y:S01]  /*0560*/  IMAD.MOV.U32 R5, RZ, RZ, 0x8 ;  /* 0x00000008ff057424 */ /* 0x000fe200078e00ff */
[----:B------:R-:W-:Y:S01]  /*0570*/  ISETP.NE.OR P0, PT, R22, RZ, P0 ;  /* 0x000000ff1600720c */ /* 0x000fe20000705670 */
[----:B------:R-:W-:Y:S01]  /*0580*/  IMAD.MOV.U32 R42, RZ, RZ, 0x79785eba ;  /* 0x79785ebaff2a7424 */ /* 0x000fe200078e00ff */
[----:B------:R-:W-:Y:S01]  /*0590*/  LOP3.LUT R4, R6, 0x1, RZ, 0xc0, !PT ;  /* 0x0000000106047812 */ /* 0x000fe200078ec0ff */
[----:B0-----:R-:W-:Y:S01]  /*05a0*/  DMUL R30, R2, R2 ;  /* 0x00000002021e7228 */ /* 0x001fe20000000000 */
[----:B------:R-:W-:Y:S01]  /*05b0*/  BMOV.32.CLEAR RZ, B0 ;  /* 0x0000000000ff7355 */ /* 0x000fe20000100000 */
[----:B------:R-:W-:Y:S01]  /*05c0*/  BSSY B0, `(.L_x_7) ;  /* 0x000002c000007945 */ /* 0x000fe20003800000 */
[----:B------:R-:W-:-:S02]  /*05d0*/  LEA R0, R4, 0x1, 0x3 ;  /* 0x0000000104007811 */ /* 0x000fc400078e18ff */
[----:B------:R-:W-:-:S03]  /*05e0*/  ISETP.NE.AND P1, PT, R4, RZ, PT ;  /* 0x000000ff0400720c */ /* 0x000fc60003f25270 */
[----:B------:R-:W-:Y:S01]  /*05f0*/  IMAD R44, R0, R5, c[0x2][0x20] ;  /* 0x00800800002c7624 */ /* 0x000fe200078e0205 */
[----:B------:R-:W-:Y:S01]  /*0600*/  FSEL R42, -R42, 4.2945490664224492434e-19, !P1 ;  /* 0x20fd81642a2a7808 */ /* 0x000fe20004800100 */
[----:B------:R-:W-:Y:S01]  /*0610*/  IMAD.MOV.U32 R0, RZ, RZ, 0x3de5db65 ;  /* 0x3de5db65ff007424 */ /* 0x000fe200078e00ff */
[----:B------:R-:W0:Y:S01]  /*0620*/  @!P0 DMUL R22, RZ, R22 ;  /* 0x00000016ff168228 */ /* 0x000e220000000000 */
[----:B------:R-:W-:Y:S02]  /*0630*/  LOP3.LUT P0, RZ, R6, 0x2, RZ, 0xc0, !PT ;  /* 0x0000000206ff7812 */ /* 0x000fe4000780c0ff */
[----:B------:R-:W1:Y:S01]  /*0640*/  LDC.64 R40, c[0x3][R44] ;  /* 0x00c000002c287b82 */ /* 0x000e620000000a00 */
[----:B------:R-:W-:-:S05]  /*0650*/  FSEL R43, R0, -0.082518599927425384521, !P1 ;  /* 0xbda8ff83002b7808 */ /* 0x000fca0004800000 */
[----:B0-----:R-:W-:Y:S02]  /*0660*/  LOP3.LUT R6, R23, 0x7fe00000, RZ, 0xc0, !PT ;  /* 0x7fe0000017067812 */ /* 0x001fe400078ec0ff */
[----:B------:R-:W0:Y:S08]  /*0670*/  LDC.64 R38, c[0x3][R44+0x8] ;  /* 0x00c002002c267b82 */ /* 0x000e300000000a00 */
[----:B------:R-:W2:Y:S08]  /*0680*/  LDC.64 R36, c[0x3][R44+0x10] ;  /* 0x00c004002c247b82 */ /* 0x000eb00000000a00 */
[----:B------:R-:W3:Y:S08]  /*0690*/  LDC.64 R34, c[0x3][R44+0x18] ;  /* 0x00c006002c227b82 */ /* 0x000ef00000000a00 */
[----:B------:R-:W4:Y:S08]  /*06a0*/  LDC.64 R32, c[0x3][R44+0x20] ;  /* 0x00c008002c207b82 */ /* 0x000f300000000a00 */
[----:B------:R-:W4:Y:S01]  /*06b0*/  LDC.64 R4, c[0x3][R44+0x28] ;  /* 0x00c00a002c047b82 */ /* 0x000f220000000a00 */
[----:B-1----:R-:W0:-:S04]  /*06c0*/  DFMA R40, R30, R42, R40 ;  /* 0x0000002a1e28722b */ /* 0x002e080000000028 */
[----:B------:R-:W1:-:S04]  /*06d0*/  DMUL R42, R22, c[0x2][0x0] ;  /* 0x00800000162a7a28 */ /* 0x000e480000000000 */
[----:B0-----:R-:W2:-:S05]  /*06e0*/  DFMA R38, R30, R40, R38 ;  /* 0x000000281e26722b */ /* 0x001e8a0000000026 */
[----:B-1----:R-:W0:Y:S03]  /*06f0*/  F2I.F64 R0, R42 ;  /* 0x0000002a00007311 */ /* 0x002e260000301100 */
[----:B--2---:R-:W3:-:S08]  /*0700*/  DFMA R36, R30, R38, R36 ;  /* 0x000000261e24722b */ /* 0x004ed00000000024 */
[C---:B---3--:R0:W4:Y:S02]  /*0710*/  DFMA R34, R30.reuse, R36, R34 ;  /* 0x000000241e22722b */ /* 0x0481240000000022 */
[----:B0-----:R-:W0:Y:S01]  /*0720*/  I2F.F64 R36, R0 ;  /* 0x0000000000247312 */ /* 0x001e220000201c00 */
[----:B------:R1:W-:Y:S05]  /*0730*/  STL [R1], R0 ;  /* 0x0000000001007387 */ /* 0x0003ea0000100800 */
[----:B----4-:R-:W2:-:S08]  /*0740*/  DFMA R32, R30, R34, R32 ;  /* 0x000000221e20722b */ /* 0x010e900000000020 */
[----:B--2---:R-:W2:-:S04]  /*0750*/  DFMA R32, R30, R32, R4 ;  /* 0x000000201e20722b */ /* 0x004e880000000004 */
[----:B0-----:R-:W0:-:S04]  /*0760*/  DFMA R4, -R36, c[0x2][0x8], R22 ;  /* 0x0080020024047a2b */ /* 0x001e080000000116 */
[----:B--2---:R-:W-:-:S04]  /*0770*/  DFMA R2, R32, R2, R2 ;  /* 0x000000022002722b */ /* 0x004fc80000000002 */
[----:B0-----:R-:W0:-:S04]  /*0780*/  DFMA R4, -R36, c[0x2][0x10], R4 ;  /* 0x0080040024047a2b */ /* 0x001e080000000104 */
[----:B------:R-:W2:Y:S01]  /*0790*/  @P1 DFMA R2, R30, R32, 1 ;  /* 0x3ff000001e02142b */ /* 0x000ea20000000020 */
[----:B------:R-:W-:-:S03]  /*07a0*/  ISETP.GE.U32.AND P1, PT, R6, 0x41e00000, PT ;  /* 0x41e000000600780c */ /* 0x000fc60003f26070 */
[----:B0-----:R1:W0:-:S04]  /*07b0*/  DFMA R4, -R36, c[0x2][0x18], R4 ;  /* 0x0080060024047a2b */ /* 0x0012080000000104 */
[----:B--2---:R-:W2:-:S05]  /*07c0*/  @P0 DADD R2, RZ, -R2 ;  /* 0x00000000ff020229 */ /* 0x004e8a0000000802 */
[----:B------:R-:W-:Y:S05]  /*07d0*/  @!P1 BRA `(.L_x_8) ;  /* 0x000000a000009947 */ /* 0x000fea0003800000 */
[----:B012---:R-:W-:Y:S01]  /*07e0*/  BMOV.32.CLEAR RZ, B1 ;  /* 0x0000000001ff7355 */ /* 0x007fe20000100000 */
[----:B------:R-:W-:Y:S01]  /*07f0*/  BSSY B1, `(.L_x_9) ;  /* 0x0000005000017945 */ /* 0x000fe20003800000 */
[----:B------:R-:W-:Y:S01]  /*0800*/  IMAD.MOV.U32 R30, RZ, RZ, R22 ;  /* 0x000000ffff1e7224 */ /* 0x000fe200078e0016 */
[----:B------:R-:W-:Y:S01]  /*0810*/  MOV R6, 0x840 ;  /* 0x0000084000067802 */ /* 0x000fe20000000f00 */
[----:B------:R-:W-:-:S08]  /*0820*/  IMAD.MOV.U32 R32, RZ, RZ, R23 ;  /* 0x000000ffff207224 */ /* 0x000fd000078e0017 */
[----:B------:R-:W-:Y:S05]  /*0830*/  CALL.REL.NOINC `($_cupy_lombscargle_float64$__internal_trig_reduction_slowpathd) ;  /* 0x00001ac000007944 */ /* 0x000fea0003c00000 */
[----:B------:R-:W-:Y:S05]  /*0840*/  BSYNC B1 ;  /* 0x0000000000017941 */ /* 0x000fea0003800000 */
.L_x_9:
[----:B------:R0:W5:Y:S01]  /*0850*/  LDL R0, [R1] ;  /* 0x0000000001007983 */ /* 0x0001620000100800 */
[----:B------:R-:W-:Y:S02]  /*0860*/  IMAD.MOV.U32 R4, RZ, RZ, R30 ;  /* 0x000000ffff047224 */ /* 0x000fe400078e001e */
[----:B------:R-:W-:-:S08]  /*0870*/  IMAD.MOV.U32 R5, RZ, RZ, R31 ;  /* 0x000000ffff057224 */ /* 0x000fd000078e001f */
.L_x_8:
[----:B012---:R-:W-:Y:S05]  /*0880*/  BSYNC B0 ;  /* 0x0000000000007941 */ /* 0x007fea0003800000 */
.L_x_7:
[----:B------:R0:W2:Y:S01]  /*0890*/  LDG.E.64.CONSTANT.SYS R22, [R26] ;  /* 0x000000001a167381 */ /* 0x0000a200001e6b00 */
[C---:B-----5:R-:W-:Y:S01]  /*08a0*/  LOP3.LUT R6, R0.reuse, 0x1, RZ, 0xc0, !PT ;  /* 0x0000000100067812 */ /* 0x060fe200078ec0ff */
[----:B------:R-:W-:Y:S01]  /*08b0*/  IMAD.MOV.U32 R31, RZ, RZ, 0x8 ;  /* 0x00000008ff1f7424 */ /* 0x000fe200078e00ff */
[----:B------:R-:W-:Y:S01]  /*08c0*/  LOP3.LUT P1, RZ, R0, 0x2, RZ, 0xc0, !PT ;  /* 0x0000000200ff7812 */ /* 0x000fe2000782c0ff */
[----:B------:R-:W-:Y:S01]  /*08d0*/  IMAD.MOV.U32 R44, RZ, RZ, 0x79785eba ;  /* 0x79785ebaff2c7424 */ /* 0x000fe200078e00ff */
[C---:B------:R-:W-:Y:S01]  /*08e0*/  LEA R30, R6.reuse, 0x1, 0x3 ;  /* 0x00000001061e7811 */ /* 0x040fe200078e18ff */
[----:B------:R-:W-:Y:S01]  /*08f0*/  DFMA R12, R2, R2, R12 ;  /* 0x00000002020c722b */ /* 0x000fe2000000000c */
[----:B------:R-:W-:Y:S01]  /*0900*/  ISETP.NE.AND P0, PT, R6, RZ, PT ;  /* 0x000000ff0600720c */ /* 0x000fe20003f05270 */
[----:B------:R-:W-:Y:S01]  /*0910*/  IMAD.MOV.U32 R6, RZ, RZ, 0x3de5db65 ;  /* 0x3de5db65ff067424 */ /* 0x000fe200078e00ff */
[----:B------:R-:W-:Y:S01]  /*0920*/  IADD3 R21, R21, 0x1, RZ ;  /* 0x0000000115157810 */ /* 0x000fe20007ffe0ff */
[----:B------:R-:W-:Y:S01]  /*0930*/  IMAD R46, R30, R31, c[0x2][0x20] ;  /* 0x008008001e2e7624 */ /* 0x000fe200078e021f */
[----:B------:R-:W-:Y:S01]  /*0940*/  FSEL R44, -R44, 4.2945490664224492434e-19, !P0 ;  /* 0x20fd81642c2c7808 */ /* 0x000fe20004000100 */
[----:B------:R-:W1:Y:S01]  /*0950*/  DMUL R30, R4, R4 ;  /* 0x00000004041e7228 */ /* 0x000e620000000000 */
[----:B------:R-:W-:-:S02]  /*0960*/  FSEL R45, R6, -0.082518599927425384521, !P0 ;  /* 0xbda8ff83062d7808 */ /* 0x000fc40004000000 */
[----:B------:R-:W-:Y:S01]  /*0970*/  IADD3 R28, P2, R28, 0x8, RZ ;  /* 0x000000081c1c7810 */ /* 0x000fe20007f5e0ff */
[----:B------:R-:W1:Y:S04]  /*0980*/  LDC.64 R42, c[0x3][R46] ;  /* 0x00c000002e2a7b82 */ /* 0x000e680000000a00 */
[----:B------:R-:W-:-:S04]  /*0990*/  IMAD.X R29, RZ, RZ, R29, P2 ;  /* 0x000000ffff1d7224 */ /* 0x000fc800010e061d */
[----:B------:R-:W3:Y:S08]  /*09a0*/  LDC.64 R40, c[0x3][R46+0x8] ;  /* 0x00c002002e287b82 */ /* 0x000ef00000000a00 */
[----:B------:R-:W4:Y:S08]  /*09b0*/  LDC.64 R38, c[0x3][R46+0x10] ;  /* 0x00c004002e267b82 */ /* 0x000f300000000a00 */
[----:B------:R-:W0:Y:S08]  /*09c0*/  LDC.64 R36, c[0x3][R46+0x18] ;  /* 0x00c006002e247b82 */ /* 0x000e300000000a00 */
[----:B------:R-:W0:Y:S08]  /*09d0*/  LDC.64 R34, c[0x3][R46+0x20] ;  /* 0x00c008002e227b82 */ /* 0x000e300000000a00 */
[----:B------:R-:W0:Y:S01]  /*09e0*/  LDC.64 R32, c[0x3][R46+0x28] ;  /* 0x00c00a002e207b82 */ /* 0x000e220000000a00 */
[----:B-1----:R-:W3:-:S08]  /*09f0*/  DFMA R42, R30, R44, R42 ;  /* 0x0000002c1e2a722b */ /* 0x002ed0000000002a */
[----:B---3--:R-:W4:-:S08]  /*0a00*/  DFMA R40, R30, R42, R40 ;  /* 0x0000002a1e28722b */ /* 0x008f100000000028 */
[----:B----4-:R-:W0:-:S08]  /*0a10*/  DFMA R38, R30, R40, R38 ;  /* 0x000000281e26722b */ /* 0x010e100000000026 */
[----:B0-----:R-:W0:-:S08]  /*0a20*/  DFMA R36, R30, R38, R36 ;  /* 0x000000261e24722b */ /* 0x001e100000000024 */
[----:B0-----:R-:W0:-:S08]  /*0a30*/  DFMA R34, R30, R36, R34 ;  /* 0x000000241e22722b */ /* 0x001e100000000022 */
[----:B0-----:R-:W0:-:S08]  /*0a40*/  DFMA R32, R30, R34, R32 ;  /* 0x000000221e20722b */ /* 0x001e100000000020 */
[----:B0-----:R-:W-:-:S08]  /*0a50*/  DFMA R4, R32, R4, R4 ;  /* 0x000000042004722b */ /* 0x001fd00000000004 */
[----:B------:R-:W0:Y:S01]  /*0a60*/  @P0 DFMA R4, R30, R32, 1 ;  /* 0x3ff000001e04042b */ /* 0x000e220000000020 */
[----:B------:R-:W-:-:S07]  /*0a70*/  ISETP.GE.AND P0, PT, R21, c[0x0][0x160], PT ;  /* 0x0000580015007a0c */ /* 0x000fce0003f06270 */
[----:B0-----:R-:W0:Y:S01]  /*0a80*/  @P1 DADD R4, RZ, -R4 ;  /* 0x00000000ff041229 */ /* 0x001e220000000804 */
[----:B------:R-:W-:-:S05]  /*0a90*/  IADD3 R26, P1, R26, 0x8, RZ ;  /* 0x000000081a1a7810 */ /* 0x000fca0007f3e0ff */
[----:B------:R-:W-:Y:S02]  /*0aa0*/  IMAD.X R27, RZ, RZ, R27, P1 ;  /* 0x000000ffff1b7224 */ /* 0x000fe400008e061b */
[----:B0-----:R0:W1:-:S04]  /*0ab0*/  DFMA R16, R4, R2, R16 ;  /* 0x000000020410722b */ /* 0x0010480000000010 */
[----:B------:R0:W3:-:S04]  /*0ac0*/  DFMA R14, R4, R4, R14 ;  /* 0x00000004040e722b */ /* 0x0000c8000000000e */
[----:B--2---:R0:W2:-:S04]  /*0ad0*/  DFMA R8, R22, R2, R8 ;  /* 0x000000021608722b */ /* 0x0040880000000008 */
[----:B------:R0:W4:Y:S02]  /*0ae0*/  DFMA R10, R22, R4, R10 ;  /* 0x00000004160a722b */ /* 0x000124000000000a */
[----:B0123--:R-:W-:Y:S07]  /*0af0*/  @!P0 BRA `(.L_x_10) ;  /* 0xfffff81000008947 */ /* 0x00ffee000383ffff */
.L_x_1:
[----:B------:R-:W0:Y:S01]  /*0b00*/  DADD R2, R16, R16 ;  /* 0x0000000010027229 */ /* 0x000e220000000010 */
[----:B------:R-:W-:Y:S01]  /*0b10*/  BMOV.32.CLEAR RZ, B0 ;  /* 0x0000000000ff7355 */ /* 0x000fe20000100000 */
[----:B------:R-:W-:Y:S02]  /*0b20*/  BSSY B0, `(.L_x_11) ;  /* 0x000005d000007945 */ /* 0x000fe40003800000 */
[----:B------:R-:W1:-:S04]  /*0b30*/  DADD R4, R12, -R14 ;  /* 0x000000000c047229 */ /* 0x000e48000000080e */
[----:B0-----:R-:W-:Y:S01]  /*0b40*/  DSETP.NEU.AND P0, PT, |R2|, RZ, PT ;  /* 0x000000ff0200722a */ /* 0x001fe20003f0d200 */
[----:B------:R-:W-:-:S03]  /*0b50*/  LOP3.LUT R0, R3, 0x80000000, RZ, 0xc0, !PT ;  /* 0x8000000003007812 */ /* 0x000fc600078ec0ff */
[----:B-1----:R-:W0:-:S15]  /*0b60*/  DSETP.EQ.AND P1, PT, |R4|, RZ, PT ;  /* 0x000000ff0400722a */ /* 0x002e1e0003f22200 */
[----:B0-----:R-:W-:Y:S05]  /*0b70*/  @!P0 BRA P1, `(.L_x_12) ;  /* 0x0000053000008947 */ /* 0x001fea0000800000 */
[----:B------:R-:W-:-:S04]  /*0b80*/  DSETP.NEU.AND P0, PT, |R2|, +INF , PT ;  /* 0x7ff000000200742a */ /* 0x000fc80003f0d200 */
[----:B------:R-:W0:-:S15]  /*0b90*/  DSETP.EQ.AND P1, PT, |R4|, +INF , PT ;  /* 0x7ff000000400742a */ /* 0x000e1e0003f22200 */
[----:B0-----:R-:W-:Y:S05]  /*0ba0*/  @!P0 BRA P1, `(.L_x_13) ;  /* 0x0000049000008947 */ /* 0x001fea0000800000 */
[----:B------:R-:W0:Y:S01]  /*0bb0*/  DSETP.MAX.AND P0, P1, |R4|, |R2|, PT ;  /* 0x400000020400722a */ /* 0x000e22000390f200 */
[----:B------:R-:W-:Y:S01]  /*0bc0*/  IMAD.MOV.U32 R6, RZ, RZ, R5 ;  /* 0x000000ffff067224 */ /* 0x000fe200078e0005 */
[----:B------:R-:W-:Y:S01]  /*0bd0*/  BMOV.32.CLEAR RZ, B1 ;  /* 0x0000000001ff7355 */ /* 0x000fe20000100000 */
[----:B------:R-:W-:Y:S01]  /*0be0*/  IMAD.MOV.U32 R23, RZ, RZ, R3 ;  /* 0x000000ffff177224 */ /* 0x000fe200078e0003 */
[----:B------:R-:W-:Y:S01]  /*0bf0*/  BSSY B1, `(.L_x_14) ;  /* 0x0000020000017945 */ /* 0x000fe20003800000 */
[----:B------:R-:W-:Y:S02]  /*0c00*/  IMAD.MOV.U32 R21, RZ, RZ, R2 ;  /* 0x000000ffff157224 */ /* 0x000fe400078e0002 */
[----:B------:R-:W-:Y:S02]  /*0c10*/  IMAD.MOV.U32 R22, RZ, RZ, 0x1 ;  /* 0x00000001ff167424 */ /* 0x000fe400078e00ff */
[----:B0-----:R-:W-:Y:S01]  /*0c20*/  FSEL R27, |R6|, |R23|, P0 ;  /* 0x40000017061b7208 */ /* 0x001fe20000000200 */
[----:B------:R-:W-:-:S02]  /*0c30*/  IMAD.MOV.U32 R6, RZ, RZ, R4 ;  /* 0x000000ffff067224 */ /* 0x000fc400078e0004 */
[----:B------:R-:W-:-:S03]  /*0c40*/  IMAD.MOV.U32 R30, RZ, RZ, R3 ;  /* 0x000000ffff1e7224 */ /* 0x000fc600078e0003 */
[----:B------:R-:W-:Y:S02]  /*0c50*/  @P1 LOP3.LUT R27, R23, 0x80000, RZ, 0xfc, !PT ;  /* 0x00080000171b1812 */ /* 0x000fe400078efcff */
[----:B------:R-:W-:Y:S01]  /*0c60*/  SEL R26, R6, R21, P0 ;  /* 0x00000015061a7207 */ /* 0x000fe20000000000 */
[----:B------:R-:W-:Y:S01]  /*0c70*/  IMAD.MOV.U32 R21, RZ, RZ, R5 ;  /* 0x000000ffff157224 */ /* 0x000fe200078e0005 */
[----:B------:R-:W0:Y:S02]  /*0c80*/  DSETP.MIN.AND P0, P1, |R4|, |R2|, PT ;  /* 0x400000020400722a */ /* 0x000e240003900200 */
[----:B------:R-:W1:Y:S07]  /*0c90*/  MUFU.RCP64H R23, R27 ;  /* 0x0000001b00177308 */ /* 0x000e6e0000001800 */
[----:B0-----:R-:W-:Y:S01]  /*0ca0*/  FSEL R33, |R21|, |R30|, P0 ;  /* 0x4000001e15217208 */ /* 0x001fe20000000200 */
[----:B------:R-:W-:-:S05]  /*0cb0*/  IMAD.MOV.U32 R21, RZ, RZ, R2 ;  /* 0x000000ffff157224 */ /* 0x000fca00078e0002 */
[----:B------:R-:W-:Y:S02]  /*0cc0*/  SEL R32, R6, R21, P0 ;  /* 0x0000001506207207 */ /* 0x000fe40000000000 */
[----:B------:R-:W-:Y:S01]  /*0cd0*/  @P1 LOP3.LUT R33, R30, 0x80000, RZ, 0xfc, !PT ;  /* 0x000800001e211812 */ /* 0x000fe200078efcff */
[----:B-1----:R-:W0:Y:S01]  /*0ce0*/  DFMA R28, -R26, R22, 1 ;  /* 0x3ff000001a1c742b */ /* 0x002e220000000116 */
[----:B------:R-:W-:Y:S02]  /*0cf0*/  ISETP.GE.AND P0, PT, R5, RZ, PT ;  /* 0x000000ff0500720c */ /* 0x000fe40003f06270 */
[----:B------:R-:W-:-:S05]  /*0d00*/  FSETP.GTU.AND P2, PT, |R33|, 6.4490557925156731238e-37, PT ;  /* 0x035b73332100780b */ /* 0x000fca0003f4c200 */
[----:B0-----:R-:W0:-:S08]  /*0d10*/  DFMA R28, R28, R28, R28 ;  /* 0x0000001c1c1c722b */ /* 0x001e10000000001c */
[----:B0-----:R-:W0:-:S08]  /*0d20*/  DFMA R22, R22, R28, R22 ;  /* 0x0000001c1616722b */ /* 0x001e100000000016 */
[----:B0-----:R-:W0:-:S08]  /*0d30*/  DMUL R28, R32, R22 ;  /* 0x00000016201c7228 */ /* 0x001e100000000000 */
[----:B0-----:R-:W0:-:S08]  /*0d40*/  DFMA R30, -R26, R28, R32 ;  /* 0x0000001c1a1e722b */ /* 0x001e100000000120 */
[----:B0-----:R-:W0:-:S09]  /*0d50*/  DFMA R22, R22, R30, R28 ;  /* 0x0000001e1616722b */ /* 0x001e12000000001c */
[----:B0-----:R-:W-:-:S05]  /*0d60*/  FFMA R6, RZ, R27, R23 ;  /* 0x0000001bff067223 */ /* 0x001fca0000000017 */
[----:B------:R-:W-:-:S12]  /*0d70*/  FSETP.GT.AND P1, PT, |R6|, 4.8978884574313168671e-40, PT ;  /* 0x000555550600780b */ /* 0x000fd80003f24200 */
[----:B------:R-:W-:Y:S05]  /*0d80*/  @P1 BRA P2, `(.L_x_15) ;  /* 0x0000006000001947 */ /* 0x000fea0001000000 */
[----:B------:R-:W-:Y:S01]  /*0d90*/  IMAD.MOV.U32 R28, RZ, RZ, R26 ;  /* 0x000000ffff1c7224 */ /* 0x000fe200078e001a */
[----:B------:R-:W-:Y:S01]  /*0da0*/  MOV R6, 0xdd0 ;  /* 0x00000dd000067802 */ /* 0x000fe20000000f00 */
[----:B------:R-:W-:-:S08]  /*0db0*/  IMAD.MOV.U32 R29, RZ, RZ, R27 ;  /* 0x000000ffff1d7224 */ /* 0x000fd000078e001b */
[----:B----45:R-:W-:Y:S05]  /*0dc0*/  CALL.REL.NOINC `($_cupy_lombscargle_float64$__cuda_sm20_div_f64_slowpath_v2) ;  /* 0x00000ff000007944 */ /* 0x030fea0003c00000 */
[----:B------:R-:W-:Y:S02]  /*0dd0*/  IMAD.MOV.U32 R22, RZ, RZ, R34 ;  /* 0x000000ffff167224 */ /* 0x000fe400078e0022 */
[----:B------:R-:W-:-:S08]  /*0de0*/  IMAD.MOV.U32 R23, RZ, RZ, R35 ;  /* 0x000000ffff177224 */ /* 0x000fd000078e0023 */
.L_x_15:
[----:B------:R-:W-:Y:S05]  /*0df0*/  BSYNC B1 ;  /* 0x0000000000017941 */ /* 0x000fea0003800000 */
.L_x_14:
[----:B------:R-:W0:Y:S01]  /*0e00*/  DMUL R26, R22, R22 ;  /* 0x00000016161a7228 */ /* 0x000e220000000000 */
[----:B------:R-:W-:Y:S02]  /*0e10*/  IMAD.MOV.U32 R28, RZ, RZ, 0x2a25ff7e ;  /* 0x2a25ff7eff1c7424 */ /* 0x000fe400078e00ff */
[----:B------:R-:W-:Y:S01]  /*0e20*/  IMAD.MOV.U32 R29, RZ, RZ, 0x3ef53e1d ;  /* 0x3ef53e1dff1d7424 */ /* 0x000fe200078e00ff */
[----:B------:R-:W-:-:S04]  /*0e30*/  DSETP.GT.AND P1, PT, |R2|, |R4|, PT ;  /* 0x400000040200722a */ /* 0x000fc80003f24200 */
[----:B------:R-:W-:-:S04]  /*0e40*/  DADD R4, |R4|, |R2| ;  /* 0x0000000004047229 */ /* 0x000fc80000000602 */
[----:B0-----:R-:W0:-:S08]  /*0e50*/  DFMA R28, R26, -R28, c[0x2][0x28] ;  /* 0x00800a001a1c762b */ /* 0x001e10000000081c */
[----:B0-----:R-:W0:-:S08]  /*0e60*/  DFMA R28, R26, R28, c[0x2][0x30] ;  /* 0x00800c001a1c762b */ /* 0x001e10000000001c */
        /* <DEDUP_REMOVED lines=16> */
[----:B0-----:R-:W0:-:S08]  /*0f70*/  DMUL R28, R26, R28 ;  /* 0x0000001c1a1c7228 */ /* 0x001e100000000000 */
[----:B0-----:R-:W0:-:S08]  /*0f80*/  DFMA R28, R28, R22, R22 ;  /* 0x000000161c1c722b */ /* 0x001e100000000016 */
[----:B0-----:R-:W0:-:S09]  /*0f90*/  DADD R22, -R28, c[0x2][0x8] ;  /* 0x008002001c167629 */ /* 0x001e120000000100 */
[----:B0-----:R-:W-:Y:S02]  /*0fa0*/  FSEL R22, R22, R28, P1 ;  /* 0x0000001c16167208 */ /* 0x001fe40000800000 */
[----:B------:R-:W-:Y:S02]  /*0fb0*/  FSEL R23, R23, R29, P1 ;  /* 0x0000001d17177208 */ /* 0x000fe40000800000 */
[----:B------:R-:W-:-:S04]  /*0fc0*/  DSETP.GTU.AND P1, PT, R4, +INF , PT ;  /* 0x7ff000000400742a */ /* 0x000fc80003f2c000 */
[----:B------:R-:W0:-:S09]  /*0fd0*/  DADD R2, -R22, c[0x2][0xb8] ;  /* 0x00802e0016027629 */ /* 0x000e120000000100 */
[----:B0-----:R-:W-:Y:S02]  /*0fe0*/  FSEL R3, R3, R23, !P0 ;  /* 0x0000001703037208 */ /* 0x001fe40004000000 */
[----:B------:R-:W-:Y:S02]  /*0ff0*/  FSEL R23, R2, R22, !P0 ;  /* 0x0000001602177208 */ /* 0x000fe40004000000 */
[----:B------:R-:W-:Y:S02]  /*1000*/  LOP3.LUT R3, R3, R0, RZ, 0xfc, !PT ;  /* 0x0000000003037212 */ /* 0x000fe400078efcff */
[----:B------:R-:W-:Y:S02]  /*1010*/  FSEL R32, R4, R23, P1 ;  /* 0x0000001704207208 */ /* 0x000fe40000800000 */
[----:B------:R-:W-:Y:S01]  /*1020*/  FSEL R33, R5, R3, P1 ;  /* 0x0000000305217208 */ /* 0x000fe20000800000 */
[----:B------:R-:W-:Y:S07]  /*1030*/  BRA `(.L_x_16) ;  /* 0x000000b000007947 */ /* 0x000fee0003800000 */
.L_x_13:
[----:B------:R-:W-:Y:S01]  /*1040*/  IMAD.MOV.U32 R3, RZ, RZ, 0x4002d97c ;  /* 0x4002d97cff037424 */ /* 0x000fe200078e00ff */
[----:B------:R-:W-:Y:S01]  /*1050*/  ISETP.GE.AND P0, PT, R5, RZ, PT ;  /* 0x000000ff0500720c */ /* 0x000fe20003f06270 */
[----:B------:R-:W-:-:S03]  /*1060*/  IMAD.MOV.U32 R32, RZ, RZ, 0x7f3321d2 ;  /* 0x7f3321d2ff207424 */ /* 0x000fc600078e00ff */
[----:B------:R-:W-:Y:S02]  /*1070*/  FSEL R3, R3, 1.8213495016098022461, !P0 ;  /* 0x3fe921fb03037808 */ /* 0x000fe40004000000 */
[----:B------:R-:W-:Y:S02]  /*1080*/  FSEL R32, R32, 3.37028055040000000000e+12, !P0 ;  /* 0x54442d1820207808 */ /* 0x000fe40004000000 */
[----:B------:R-:W-:Y:S01]  /*1090*/  LOP3.LUT R33, R3, R0, RZ, 0xfc, !PT ;  /* 0x0000000003217212 */ /* 0x000fe200078efcff */
[----:B------:R-:W-:Y:S07]  /*10a0*/  BRA `(.L_x_16) ;  /* 0x0000004000007947 */ /* 0x000fee0003800000 */
.L_x_12:
[----:B------:R-:W-:-:S04]  /*10b0*/  ISETP.GE.AND P0, PT, R5, RZ, PT ;  /* 0x000000ff0500720c */ /* 0x000fc80003f06270 */
[----:B------:R-:W-:Y:S02]  /*10c0*/  FSEL R3, RZ, 2.1426990032196044922, P0 ;  /* 0x400921fbff037808 */ /* 0x000fe40000000000 */
[----:B------:R-:W-:Y:S02]  /*10d0*/  FSEL R32, RZ, 3.37028055040000000000e+12, P0 ;  /* 0x54442d18ff207808 */ /* 0x000fe40000000000 */
[----:B------:R-:W-:-:S08]  /*10e0*/  LOP3.LUT R33, R3, R0, RZ, 0xfc, !PT ;  /* 0x0000000003217212 */ /* 0x000fd000078efcff */
.L_x_16:
[----:B------:R-:W-:Y:S05]  /*10f0*/  BSYNC B0 ;  /* 0x0000000000007941 */ /* 0x000fea0003800000 */
.L_x_11:
[----:B-----5:R-:W0:Y:S01]  /*1100*/  DADD R26, R24, R24 ;  /* 0x00000000181a7229 */ /* 0x020e220000000018 */
[----:B------:R-:W-:Y:S01]  /*1110*/  IMAD.MOV.U32 R2, RZ, RZ, 0x1 ;  /* 0x00000001ff027424 */ /* 0x000fe200078e00ff */
[----:B------:R-:W-:Y:S01]  /*1120*/  FSETP.GTU.AND P1, PT, |R33|, 6.4490557925156731238e-37, PT ;  /* 0x035b73332100780b */ /* 0x000fe20003f2c200 */
[----:B------:R-:W-:Y:S01]  /*1130*/  BMOV.32.CLEAR RZ, B0 ;  /* 0x0000000000ff7355 */ /* 0x000fe20000100000 */
[----:B------:R-:W-:Y:S05]  /*1140*/  BSSY B0, `(.L_x_17) ;  /* 0x0000011000007945 */ /* 0x000fea0003800000 */
[----:B0-----:R-:W0:Y:S02]  /*1150*/  MUFU.RCP64H R3, R27 ;  /* 0x0000001b00037308 */ /* 0x001e240000001800 */
[----:B0-----:R-:W0:-:S08]  /*1160*/  DFMA R4, -R26, R2, 1 ;  /* 0x3ff000001a04742b */ /* 0x001e100000000102 */
        /* <DEDUP_REMOVED lines=11> */
[----:B----4-:R-:W-:Y:S05]  /*1220*/  CALL.REL.NOINC `($_cupy_lombscargle_float64$__cuda_sm20_div_f64_slowpath_v2) ;  /* 0x00000b9000007944 */ /* 0x010fea0003c00000 */
[----:B------:R-:W-:Y:S02]  /*1230*/  IMAD.MOV.U32 R2, RZ, RZ, R34 ;  /* 0x000000ffff027224 */ /* 0x000fe400078e0022 */
[----:B------:R-:W-:-:S08]  /*1240*/  IMAD.MOV.U32 R3, RZ, RZ, R35 ;  /* 0x000000ffff037224 */ /* 0x000fd000078e0023 */
.L_x_18:
[----:B------:R-:W-:Y:S05]  /*1250*/  BSYNC B0 ;  /* 0x0000000000007941 */ /* 0x000fea0003800000 */
.L_x_17:
[----:B------:R-:W0:Y:S01]  /*1260*/  DMUL R24, R24, R2 ;  /* 0x0000000218187228 */ /* 0x000e220000000000 */
[----:B------:R-:W-:Y:S01]  /*1270*/  BMOV.32.CLEAR RZ, B0 ;  /* 0x0000000000ff7355 */ /* 0x000fe20000100000 */
[----:B------:R-:W-:Y:S07]  /*1280*/  BSSY B0, `(.L_x_19) ;  /* 0x000000a000007945 */ /* 0x000fee0003800000 */
[----:B0-----:R-:W-:Y:S01]  /*1290*/  LOP3.LUT R0, R25, 0x7fffffff, RZ, 0xc0, !PT ;  /* 0x7fffffff19007812 */ /* 0x001fe200078ec0ff */
[----:B------:R-:W-:-:S02]  /*12a0*/  IMAD.MOV.U32 R22, RZ, RZ, R24 ;  /* 0x000000ffff167224 */ /* 0x000fc400078e0018 */
[----:B------:R-:W-:Y:S01]  /*12b0*/  IMAD.MOV.U32 R23, RZ, RZ, R25 ;  /* 0x000000ffff177224 */ /* 0x000fe200078e0019 */
[----:B------:R-:W-:-:S12]  /*12c0*/  ISETP.NE.AND P0, PT, R0, 0x7ff00000, PT ;  /* 0x7ff000000000780c */ /* 0x000fd80003f05270 */
[----:B------:R-:W-:Y:S05]  /*12d0*/  @P0 BRA `(.L_x_20) ;  /* 0x0000004000000947 */ /* 0x000fea0003800000 */
[----:B------:R-:W-:Y:S01]  /*12e0*/  ISETP.NE.AND P1, PT, R22, RZ, PT ;  /* 0x000000ff1600720c */ /* 0x000fe20003f25270 */
[----:B------:R-:W-:Y:S02]  /*12f0*/  IMAD.MOV.U32 R24, RZ, RZ, R22 ;  /* 0x000000ffff187224 */ /* 0x000fe400078e0016 */
[----:B------:R-:W-:-:S09]  /*1300*/  IMAD.MOV.U32 R25, RZ, RZ, R23 ;  /* 0x000000ffff197224 */ /* 0x000fd200078e0017 */
[----:B------:R0:W1:-:S09]  /*1310*/  @!P1 DMUL R24, RZ, R22 ;  /* 0x00000016ff189228 */ /* 0x0000520000000000 */
.L_x_20:
[----:B0-----:R-:W-:Y:S05]  /*1320*/  BSYNC B0 ;  /* 0x0000000000007941 */ /* 0x001fea0003800000 */
.L_x_19:
        /* <DEDUP_REMOVED lines=15> */
[----:B------:R-:W-:Y:S01]  /*1420*/  MOV R6, 0x1450 ;  /* 0x0000145000067802 */ /* 0x000fe20000000f00 */
[----:B------:R-:W-:-:S08]  /*1430*/  IMAD.MOV.U32 R32, RZ, RZ, R25 ;  /* 0x000000ffff207224 */ /* 0x000fd000078e0019 */
[----:B0---4-:R-:W-:Y:S05]  /*1440*/  CALL.REL.NOINC `($_cupy_lombscargle_float64$__internal_trig_reduction_slowpathd) ;  /* 0x00000eb000007944 */ /* 0x011fea0003c00000 */
[----:B------:R-:W-:Y:S05]  /*1450*/  BSYNC B1 ;  /* 0x0000000000017941 */ /* 0x000fea0003800000 */
.L_x_23:
[----:B------:R0:W5:Y:S01]  /*1460*/  LDL R4, [R1] ;  /* 0x0000000001047983 */ /* 0x0001620000100800 */
[----:B------:R-:W-:Y:S02]  /*1470*/  IMAD.MOV.U32 R2, RZ, RZ, R30 ;  /* 0x000000ffff027224 */ /* 0x000fe400078e001e */
[----:B------:R-:W-:-:S08]  /*1480*/  IMAD.MOV.U32 R3, RZ, RZ, R31 ;  /* 0x000000ffff037224 */ /* 0x000fd000078e001f */
.L_x_22:
[----:B-1----:R-:W-:Y:S05]  /*1490*/  BSYNC B0 ;  /* 0x0000000000007941 */ /* 0x002fea0003800000 */
.L_x_21:
        /* <DEDUP_REMOVED lines=28> */
[C---:B---3--:R-:W4:Y:S01]  /*1660*/  DFMA R26, R24.reuse, R26, R32 ;  /* 0x0000001a181a722b */ /* 0x048f220000000020 */
[----:B0-----:R-:W0:Y:S01]  /*1670*/  I2F.F64 R28, R0 ;  /* 0x00000000001c7312 */ /* 0x001e220000201c00 */
[----:B------:R1:W-:Y:S06]  /*1680*/  STL [R1], R0 ;  /* 0x0000000001007387 */ /* 0x0003ec0000100800 */
        /* <DEDUP_REMOVED lines=17> */
.L_x_26:
[----:B------:R0:W5:Y:S01]  /*17a0*/  LDL R0, [R1] ;  /* 0x0000000001007983 */ /* 0x0001620000100800 */
[----:B------:R-:W-:Y:S02]  /*17b0*/  IMAD.MOV.U32 R4, RZ, RZ, R30 ;  /* 0x000000ffff047224 */ /* 0x000fe400078e001e */
[----:B------:R-:W-:-:S08]  /*17c0*/  IMAD.MOV.U32 R5, RZ, RZ, R31 ;  /* 0x000000ffff057224 */ /* 0x000fd000078e001f */
.L_x_25:
[----:B012---:R-:W-:Y:S05]  /*17d0*/  BSYNC B0 ;  /* 0x0000000000007941 */ /* 0x007fea0003800000 */
.L_x_24:
[----:B-----5:R-:W-:Y:S01]  /*17e0*/  LOP3.LUT R32, R0, 0x1, RZ, 0xc0, !PT ;  /* 0x0000000100207812 */ /* 0x020fe200078ec0ff */
[----:B------:R-:W-:Y:S01]  /*17f0*/  IMAD.MOV.U32 R21, RZ, RZ, 0x8 ;  /* 0x00000008ff157424 */ /* 0x000fe200078e00ff */
[----:B------:R-:W0:Y:S01]  /*1800*/  DMUL R36, R4, R4 ;  /* 0x0000000404247228 */ /* 0x000e220000000000 */
[----:B------:R-:W-:Y:S01]  /*1810*/  IMAD.MOV.U32 R34, RZ, RZ, 0x79785eba ;  /* 0x79785ebaff227424 */ /* 0x000fe200078e00ff */
[C---:B------:R-:W-:Y:S01]  /*1820*/  LEA R6, R32.reuse, 0x1, 0x3 ;  /* 0x0000000120067811 */ /* 0x040fe200078e18ff */
[----:B------:R-:W-:Y:S01]  /*1830*/  BMOV.32.CLEAR RZ, B0 ;  /* 0x0000000000ff7355 */ /* 0x000fe20000100000 */
[----:B------:R-:W-:Y:S01]  /*1840*/  ISETP.NE.AND P0, PT, R32, RZ, PT ;  /* 0x000000ff2000720c */ /* 0x000fe20003f05270 */
[----:B------:R-:W-:Y:S01]  /*1850*/  BSSY B0, `(.L_x_27) ;  /* 0x0000031000007945 */ /* 0x000fe20003800000 */
[----:B------:R-:W-:Y:S01]  /*1860*/  LOP3.LUT P1, RZ, R0, 0x2, RZ, 0xc0, !PT ;  /* 0x0000000200ff7812 */ /* 0x000fe2000782c0ff */
[----:B------:R-:W-:Y:S01]  /*1870*/  IMAD R6, R6, R21, c[0x2][0x20] ;  /* 0x0080080006067624 */ /* 0x000fe200078e0215 */
[----:B------:R-:W-:Y:S01]  /*1880*/  FSEL R34, -R34, 4.2945490664224492434e-19, !P0 ;  /* 0x20fd816422227808 */ /* 0x000fe20004000100 */
[----:B------:R-:W-:-:S04]  /*1890*/  IMAD.MOV.U32 R21, RZ, RZ, 0x3de5db65 ;  /* 0x3de5db65ff157424 */ /* 0x000fc800078e00ff */
[----:B------:R-:W0:Y:S01]  /*18a0*/  LDC.64 R22, c[0x3][R6] ;  /* 0x00c0000006167b82 */ /* 0x000e220000000a00 */
[----:B------:R-:W-:-:S07]  /*18b0*/  FSEL R35, R21, -0.082518599927425384521, !P0 ;  /* 0xbda8ff8315237808 */ /* 0x000fce0004000000 */
[----:B------:R-:W1:Y:S08]  /*18c0*/  LDC.64 R24, c[0x3][R6+0x8] ;  /* 0x00c0020006187b82 */ /* 0x000e700000000a00 */
[----:B------:R-:W2:Y:S08]  /*18d0*/  LDC.64 R26, c[0x3][R6+0x10] ;  /* 0x00c00400061a7b82 */ /* 0x000eb00000000a00 */
[----:B------:R-:W3:Y:S08]  /*18e0*/  LDC.64 R28, c[0x3][R6+0x18] ;  /* 0x00c00600061c7b82 */ /* 0x000ef00000000a00 */
[----:B------:R-:W4:Y:S08]  /*18f0*/  LDC.64 R30, c[0x3][R6+0x20] ;  /* 0x00c00800061e7b82 */ /* 0x000f300000000a00 */
[----:B------:R-:W4:Y:S01]  /*1900*/  LDC.64 R32, c[0x3][R6+0x28] ;  /* 0x00c00a0006207b82 */ /* 0x000f220000000a00 */
[----:B0-----:R-:W1:-:S08]  /*1910*/  DFMA R22, R36, R34, R22 ;  /* 0x000000222416722b */ /* 0x001e500000000016 */
[----:B-1----:R-:W2:-:S08]  /*1920*/  DFMA R22, R36, R22, R24 ;  /* 0x000000162416722b */ /* 0x002e900000000018 */
[----:B--2---:R-:W3:-:S08]  /*1930*/  DFMA R22, R36, R22, R26 ;  /* 0x000000162416722b */ /* 0x004ed0000000001a */
[----:B---3--:R0:W4:Y:S02]  /*1940*/  DFMA R22, R36, R22, R28 ;  /* 0x000000162416722b */ /* 0x008124000000001c */
[----:B0-----:R-:W-:-:S06]  /*1950*/  IMAD.MOV.U32 R28, RZ, RZ, 0x1 ;  /* 0x00000001ff1c7424 */ /* 0x001fcc00078e00ff */
[----:B----4-:R-:W0:-:S08]  /*1960*/  DFMA R22, R36, R22, R30 ;  /* 0x000000162416722b */ /* 0x010e10000000001e */
[----:B0-----:R-:W0:-:S08]  /*1970*/  DFMA R22, R36, R22, R32 ;  /* 0x000000162416722b */ /* 0x001e100000000020 */
[----:B0-----:R-:W-:-:S08]  /*1980*/  DFMA R4, R22, R4, R4 ;  /* 0x000000041604722b */ /* 0x001fd00000000004 */
[----:B------:R-:W0:-:S04]  /*1990*/  @P0 DFMA R4, R36, R22, 1 ;  /* 0x3ff000002404042b */ /* 0x000e080000000016 */
[----:B------:R-:W-:-:S04]  /*19a0*/  DADD R22, R2, R2 ;  /* 0x0000000002167229 */ /* 0x000fc80000000002 */
[----:B0-----:R-:W0:-:S08]  /*19b0*/  @P1 DADD R4, RZ, -R4 ;  /* 0x00000000ff041229 */ /* 0x001e100000000804 */
[----:B0-----:R-:W0:-:S04]  /*19c0*/  DMUL R24, R22, R4 ;  /* 0x0000000416187228 */ /* 0x001e080000000000 */
[----:B------:R-:W-:-:S04]  /*19d0*/  DMUL R22, R2, R2 ;  /* 0x0000000202167228 */ /* 0x000fc80000000000 */
[----:B0-----:R-:W0:-:S04]  /*19e0*/  DMUL R16, R24, R16 ;  /* 0x0000001018107228 */ /* 0x001e080000000000 */
[----:B------:R-:W-:-:S04]  /*19f0*/  DMUL R24, R4, R4 ;  /* 0x0000000404187228 */ /* 0x000fc80000000000 */
[----:B0-----:R-:W0:-:S08]  /*1a00*/  DFMA R26, R22, R12, R16 ;  /* 0x0000000c161a722b */ /* 0x001e100000000010 */
[----:B0-----:R-:W0:-:S04]  /*1a10*/  DFMA R34, R24, R14, R26 ;  /* 0x0000000e1822722b */ /* 0x001e08000000001a */
[----:B------:R-:W1:-:S05]  /*1a20*/  DMUL R26, R4, R10 ;  /* 0x0000000a041a7228 */ /* 0x000e4a0000000000 */
[----:B0-----:R-:W0:Y:S03]  /*1a30*/  MUFU.RCP64H R29, R35 ;  /* 0x00000023001d7308 */ /* 0x001e260000001800 */
[----:B-1----:R-:W1:-:S08]  /*1a40*/  DFMA R26, R2, R8, R26 ;  /* 0x00000008021a722b */ /* 0x002e50000000001a */
[----:B-1----:R-:W1:-:S04]  /*1a50*/  DMUL R32, R26, R26 ;  /* 0x0000001a1a207228 */ /* 0x002e480000000000 */
[----:B0-----:R-:W0:-:S05]  /*1a60*/  DFMA R30, -R34, R28, 1 ;  /* 0x3ff00000221e742b */ /* 0x001e0a000000011c */
[----:B-1----:R-:W-:-:S03]  /*1a70*/  FSETP.GTU.AND P1, PT, |R33|, 6.4490557925156731238e-37, PT ;  /* 0x035b73332100780b */ /* 0x002fc60003f2c200 */
        /* <DEDUP_REMOVED lines=11> */
[----:B------:R-:W-:Y:S05]  /*1b30*/  CALL.REL.NOINC `($_cupy_lombscargle_float64$__cuda_sm20_div_f64_slowpath_v2) ;  /* 0x0000028000007944 */ /* 0x000fea0003c00000 */
[----:B------:R-:W-:Y:S02]  /*1b40*/  IMAD.MOV.U32 R26, RZ, RZ, R34 ;  /* 0x000000ffff1a7224 */ /* 0x000fe400078e0022 */
[----:B------:R-:W-:-:S08]  /*1b50*/  IMAD.MOV.U32 R27, RZ, RZ, R35 ;  /* 0x000000ffff1b7224 */ /* 0x000fd000078e0023 */
.L_x_28:
[----:B------:R-:W-:Y:S05]  /*1b60*/  BSYNC B0 ;  /* 0x0000000000007941 */ /* 0x000fea0003800000 */
.L_x_27:
[----:B------:R-:W0:Y:S01]  /*1b70*/  DFMA R14, R22, R14, -R16 ;  /* 0x0000000e160e722b */ /* 0x000e220000000810 */
[----:B------:R-:W-:Y:S01]  /*1b80*/  BMOV.32.CLEAR RZ, B0 ;  /* 0x0000000000ff7355 */ /* 0x000fe20000100000 */
[----:B------:R-:W-:Y:S02]  /*1b90*/  BSSY B0, `(.L_x_29) ;  /* 0x0000017000007945 */ /* 0x000fe40003800000 */
[----:B------:R-:W1:-:S04]  /*1ba0*/  DMUL R4, R4, R8 ;  /* 0x0000000804047228 */ /* 0x000e480000000000 */
[----:B0-----:R0:W2:Y:S02]  /*1bb0*/  DFMA R14, R24, R12, R14 ;  /* 0x0000000c180e722b */ /* 0x0010a4000000000e */
[----:B0-----:R-:W-:Y:S02]  /*1bc0*/  IMAD.MOV.U32 R12, RZ, RZ, 0x1 ;  /* 0x00000001ff0c7424 */ /* 0x001fe400078e00ff */
[----:B-1----:R-:W0:-:S05]  /*1bd0*/  DFMA R4, R2, R10, -R4 ;  /* 0x0000000a0204722b */ /* 0x002e0a0000000804 */
[----:B--2---:R-:W1:Y:S03]  /*1be0*/  MUFU.RCP64H R13, R15 ;  /* 0x0000000f000d7308 */ /* 0x004e660000001800 */
[----:B0-----:R-:W0:-:S09]  /*1bf0*/  DMUL R32, R4, R4 ;  /* 0x0000000404207228 */ /* 0x001e120000000000 */
[----:B0-----:R-:W-:Y:S01]  /*1c00*/  FSETP.GTU.AND P1, PT, |R33|, 6.4490557925156731238e-37, PT ;  /* 0x035b73332100780b */ /* 0x001fe20003f2c200 */
[----:B-1----:R-:W0:-:S08]  /*1c10*/  DFMA R8, -R14, R12, 1 ;  /* 0x3ff000000e08742b */ /* 0x002e10000000010c */
        /* <DEDUP_REMOVED lines=14> */
.L_x_30:
[----:B------:R-:W-:Y:S05]  /*1d00*/  BSYNC B0 ;  /* 0x0000000000007941 */ /* 0x000fea0003800000 */
.L_x_29:
[----:B------:R-:W0:Y:S01]  /*1d10*/  DADD R2, R2, R26 ;  /* 0x0000000002027229 */ /* 0x000e22000000001a */
[----:B------:R-:W-:Y:S02]  /*1d20*/  IMAD.MOV.U32 R5, RZ, RZ, 0x8 ;  /* 0x00000008ff057424 */ /* 0x000fe400078e00ff */
[----:B------:R-:W-:Y:S02]  /*1d30*/  IMAD.MOV.U32 R9, RZ, RZ, c[0x0][0xc] ;  /* 0x00000300ff097624 */ /* 0x000fe400078e00ff */
[----:B------:R-:W-:-:S03]  /*1d40*/  IMAD.WIDE R4, R20, R5, c[0x0][0x180] ;  /* 0x0000600014047625 */ /* 0x000fc600078e0205 */
[----:B0-----:R-:W0:Y:S01]  /*1d50*/  DMUL R2, R2, 0.5 ;  /* 0x3fe0000002027828 */ /* 0x001e220000000000 */
[----:B------:R-:W-:-:S05]  /*1d60*/  IMAD R20, R9, c[0x0][0x0], R20 ;  /* 0x0000000009147a24 */ /* 0x000fca00078e0214 */
[----:B------:R-:W-:Y:S02]  /*1d70*/  ISETP.GE.AND P0, PT, R20, c[0x0][0x164], PT ;  /* 0x0000590014007a0c */ /* 0x000fe40003f06270 */
[----:B0-----:R-:W0:-:S09]  /*1d80*/  DMUL R2, R2, R18 ;  /* 0x0000001202027228 */ /* 0x001e120000000000 */
[----:B0-----:R0:W-:Y:S01]  /*1d90*/  STG.E.64.SYS [R4], R2 ;  /* 0x0000000204007386 */ /* 0x0011e2000010eb00 */
[----:B------:R-:W-:Y:S05]  /*1da0*/  @!P0 BRA `(.L_x_31) ;  /* 0xffffe46000008947 */ /* 0x000fea000383ffff */
[----:B------:R-:W-:Y:S05]  /*1db0*/  EXIT ;  /* 0x000000000000794d */ /* 0x000fea0003800000 */
        .weak           $_cupy_lombscargle_float64$__cuda_sm20_div_f64_slowpath_v2
        .type           $_cupy_lombscargle_float64$__cuda_sm20_div_f64_slowpath_v2,@function
        .size           $_cupy_lombscargle_float64$__cuda_sm20_div_f64_slowpath_v2,($_cupy_lombscargle_float64$__internal_trig_reduction_slowpathd - $_cupy_lombscargle_float64$__cuda_sm20_div_f64_slowpath_v2)
$_cupy_lombscargle_float64$__cuda_sm20_div_f64_slowpath_v2:
[----:B------:R-:W-:Y:S01]  /*1dc0*/  LOP3.LUT R30, R29, 0x40000000, RZ, 0xc0, !PT ;  /* 0x400000001d1e7812 */ /* 0x000fe200078ec0ff */
[----:B------:R-:W-:Y:S01]  /*1dd0*/  IMAD.MOV.U32 R21, RZ, RZ, 0x5ff00000 ;  /* 0x5ff00000ff157424 */ /* 0x000fe200078e00ff */
[----:B------:R-:W-:Y:S01]  /*1de0*/  LOP3.LUT R40, R33, 0x7f800000, RZ, 0xc0, !PT ;  /* 0x7f80000021287812 */ /* 0x000fe200078ec0ff */
[----:B------:R-:W-:Y:S01]  /*1df0*/  IMAD.MOV.U32 R36, RZ, RZ, 0x1 ;  /* 0x00000001ff247424 */ /* 0x000fe200078e00ff */
[----:B------:R-:W-:Y:S01]  /*1e00*/  ISETP.GE.U32.AND P1, PT, R30, 0x40000000, PT ;  /* 0x400000001e00780c */ /* 0x000fe20003f26070 */
[----:B------:R-:W-:Y:S01]  /*1e10*/  IMAD.MOV.U32 R30, RZ, RZ, RZ ;  /* 0x000000ffff1e7224 */ /* 0x000fe200078e00ff */
[----:B------:R-:W-:Y:S01]  /*1e20*/  BMOV.32.CLEAR RZ, B2 ;  /* 0x0000000002ff7355 */ /* 0x000fe20000100000 */
[----:B------:R-:W-:Y:S01]  /*1e30*/  IMAD.MOV.U32 R42, RZ, RZ, RZ ;  /* 0x000000ffff2a7224 */ /* 0x000fe200078e00ff */
[----:B------:R-:W-:Y:S01]  /*1e40*/  SEL R31, R21, 0x1ff00000, !P1 ;  /* 0x1ff00000151f7807 */ /* 0x000fe20004800000 */
[----:B------:R-:W-:Y:S01]  /*1e50*/  BSSY B2, `(.L_x_32) ;  /* 0x0000047000027945 */ /* 0x000fe20003800000 */
[----:B------:R-:W-:-:S04]  /*1e60*/  ISETP.GE.U32.AND P1, PT, R40, 0x3e800000, PT ;  /* 0x3e8000002800780c */ /* 0x000fc80003f26070 */
[----:B------:R-:W0:Y:S01]  /*1e70*/  DMUL R34, R28, R30 ;  /* 0x0000001e1c227228 */ /* 0x000e220000000000 */
[----:B------:R-:W-:-:S06]  /*1e80*/  SEL R43, R21, 0x1ff00000, !P1 ;  /* 0x1ff00000152b7807 */ /* 0x000fcc0004800000 */
[----:B------:R-:W-:Y:S02]  /*1e90*/  DMUL R42, R32, R42 ;  /* 0x0000002a202a7228 */ /* 0x000fe40000000000 */
[----:B0-----:R-:W0:Y:S02]  /*1ea0*/  MUFU.RCP64H R37, R35 ;  /* 0x0000002300257308 */ /* 0x001e240000001800 */
[----:B0-----:R-:W0:-:S08]  /*1eb0*/  DFMA R38, -R34, R36, 1 ;  /* 0x3ff000002226742b */ /* 0x001e100000000124 */
[----:B0-----:R-:W0:-:S08]  /*1ec0*/  DFMA R38, R38, R38, R38 ;  /* 0x000000262626722b */ /* 0x001e100000000026 */
[----:B0-----:R-:W0:-:S08]  /*1ed0*/  DFMA R38, R36, R38, R36 ;  /* 0x000000262426722b */ /* 0x001e100000000024 */
[----:B0-----:R-:W0:-:S08]  /*1ee0*/  DMUL R36, R42, R38 ;  /* 0x000000262a247228 */ /* 0x001e100000000000 */
[----:B0-----:R-:W0:-:S08]  /*1ef0*/  DFMA R34, -R34, R36, R42 ;  /* 0x000000242222722b */ /* 0x001e10000000012a */
[----:B0-----:R-:W0:-:S08]  /*1f00*/  DFMA R38, R38, R34, R36 ;  /* 0x000000222626722b */ /* 0x001e100000000024 */
[----:B0-----:R-:W0:-:S15]  /*1f10*/  DSETP.GT.AND P1, PT, |R38|, RZ, PT ;  /* 0x000000ff2600722a */ /* 0x001e1e0003f24200 */
[----:B0-----:R-:W-:Y:S05]  /*1f20*/  @!P1 BRA `(.L_x_33) ;  /* 0x000002c000009947 */ /* 0x001fea0003800000 */
[----:B------:R-:W-:Y:S01]  /*1f30*/  ISETP.GT.U32.AND P1, PT, R40, 0x3e7fffff, PT ;  /* 0x3e7fffff2800780c */ /* 0x000fe20003f24070 */
[----:B------:R-:W-:Y:S01]  /*1f40*/  IMAD.MOV.U32 R34, RZ, RZ, RZ ;  /* 0x000000ffff227224 */ /* 0x000fe200078e00ff */
[----:B------:R-:W0:Y:S02]  /*1f50*/  DMUL R36, R30, R38 ;  /* 0x000000261e247228 */ /* 0x000e240000000000 */
[----:B------:R-:W-:-:S06]  /*1f60*/  SEL R35, R21, 0x1ff00000, P1 ;  /* 0x1ff0000015237807 */ /* 0x000fcc0000800000 */
[----:B------:R-:W1:-:S04]  /*1f70*/  DMUL R38, R38, R34 ;  /* 0x0000002226267228 */ /* 0x000e480000000000 */
[----:B0-----:R-:W0:-:S04]  /*1f80*/  DMUL R34, R34, R36 ;  /* 0x0000002422227228 */ /* 0x001e080000000000 */
[----:B-1----:R-:W1:-:S04]  /*1f90*/  DMUL R38, R30, R38 ;  /* 0x000000261e267228 */ /* 0x002e480000000000 */
[----:B0-----:R-:W-:-:S04]  /*1fa0*/  DFMA R30, R28, R34, -R32 ;  /* 0x000000221c1e722b */ /* 0x001fc80000000820 */
[----:B-1----:R-:W0:-:S08]  /*1fb0*/  DFMA R36, R28, R38, -R32 ;  /* 0x000000261c24722b */ /* 0x002e100000000820 */
[----:B0-----:R-:W0:-:S09]  /*1fc0*/  DSETP.GT.AND P1, PT, |R30|, |R36|, PT ;  /* 0x400000241e00722a */ /* 0x001e120003f24200 */
[----:B0-----:R-:W-:Y:S02]  /*1fd0*/  FSEL R31, R39, R35, P1 ;  /* 0x00000023271f7208 */ /* 0x001fe40000800000 */
[----:B------:R-:W-:Y:S02]  /*1fe0*/  FSEL R34, R38, R34, P1 ;  /* 0x0000002226227208 */ /* 0x000fe40000800000 */
[----:B------:R-:W-:Y:S01]  /*1ff0*/  FSETP.GTU.AND P2, PT, |R31|, 1.469367938527859385e-39, PT ;  /* 0x001000001f00780b */ /* 0x000fe20003f4c200 */
[----:B------:R-:W-:-:S11]  /*2000*/  IMAD.MOV.U32 R35, RZ, RZ, R31 ;  /* 0x000000ffff237224 */ /* 0x000fd600078e001f */
[----:B------:R-:W-:Y:S05]  /*2010*/  @P2 BRA `(.L_x_34) ;  /* 0x000002a000002947 */ /* 0x000fea0003800000 */
[----:B------:R-:W-:Y:S01]  /*2020*/  IMAD.MOV.U32 R36, RZ, RZ, 0x58500000 ;  /* 0x58500000ff247424 */ /* 0x000fe200078e00ff */
[----:B------:R-:W-:Y:S01]  /*2030*/  FSETP.GEU.AND P1, PT, |R33|, 1.5046327690525280102e-36, PT ;  /* 0x040000002100780b */ /* 0x000fe20003f2e200 */
[----:B------:R-:W-:Y:S01]  /*2040*/  IMAD.MOV.U32 R35, RZ, RZ, R31 ;  /* 0x000000ffff237224 */ /* 0x000fe200078e001f */
[----:B------:R-:W-:Y:S02]  /*2050*/  LOP3.LUT R30, R34, 0xfffffffe, RZ, 0xc0, !PT ;  /* 0xfffffffe221e7812 */ /* 0x000fe400078ec0ff */
[----:B------:R-:W-:Y:S01]  /*2060*/  SEL R37, R36, 0x3ff00000, !P1 ;  /* 0x3ff0000024257807 */ /* 0x000fe20004800000 */
[----:B------:R-:W-:Y:S01]  /*2070*/  IMAD.MOV.U32 R36, RZ, RZ, RZ ;  /* 0x000000ffff247224 */ /* 0x000fe200078e00ff */
[----:B------:R-:W-:-:S05]  /*2080*/  LOP3.LUT R34, R34, 0x1, RZ, 0xfc, !PT ;  /* 0x0000000122227812 */ /* 0x000fca00078efcff */
[----:B------:R-:W-:-:S04]  /*2090*/  DMUL R28, R28, R36 ;  /* 0x000000241c1c7228 */ /* 0x000fc80000000000 */
[----:B------:R-:W0:-:S08]  /*20a0*/  DMUL R32, R32, R36 ;  /* 0x0000002420207228 */ /* 0x000e100000000000 */
[----:B0-----:R-:W-:-:S04]  /*20b0*/  DFMA R36, R30, R28, -R32 ;  /* 0x0000001c1e24722b */ /* 0x001fc80000000820 */
[----:B------:R-:W0:-:S08]  /*20c0*/  DFMA R38, R34, R28, -R32 ;  /* 0x0000001c2226722b */ /* 0x000e100000000820 */
[----:B0-----:R-:W0:-:S09]  /*20d0*/  DSETP.GT.AND P1, PT, |R36|, |R38|, PT ;  /* 0x400000262400722a */ /* 0x001e120003f24200 */
[----:B0-----:R-:W-:-:S04]  /*20e0*/  FSEL R37, R34, R30, P1 ;  /* 0x0000001e22257208 */ /* 0x001fc80000800000 */
[C---:B------:R-:W-:Y:S02]  /*20f0*/  IADD3 R34, P2, R37.reuse, 0x1, RZ ;  /* 0x0000000125227810 */ /* 0x040fe40007f5e0ff */
[C---:B------:R-:W-:Y:S02]  /*2100*/  LOP3.LUT R21, R37.reuse, 0x1, RZ, 0xc0, !PT ;  /* 0x0000000125157812 */ /* 0x040fe400078ec0ff */
[----:B------:R-:W-:Y:S01]  /*2110*/  IADD3 R36, P3, R37, -0x1, RZ ;  /* 0xffffffff25247810 */ /* 0x000fe20007f7e0ff */
[----:B------:R-:W-:Y:S01]  /*2120*/  IMAD.X R30, RZ, RZ, R31, P2 ;  /* 0x000000ffff1e7224 */ /* 0x000fe200010e061f */
[----:B------:R-:W-:Y:S02]  /*2130*/  ISETP.NE.U32.AND P1, PT, R21, 0x1, PT ;  /* 0x000000011500780c */ /* 0x000fe40003f25070 */
[----:B------:R-:W-:Y:S02]  /*2140*/  IADD3.X R21, R31, -0x1, RZ, P3, !PT ;  /* 0xffffffff1f157810 */ /* 0x000fe40001ffe4ff */
[----:B------:R-:W-:-:S02]  /*2150*/  FSEL R34, R37, R34, P1 ;  /* 0x0000002225227208 */ /* 0x000fc40000800000 */
[----:B------:R-:W-:Y:S02]  /*2160*/  FSEL R35, R31, R30, P1 ;  /* 0x0000001e1f237208 */ /* 0x000fe40000800000 */
[----:B------:R-:W-:Y:S02]  /*2170*/  FSEL R36, R36, R37, P1 ;  /* 0x0000002524247208 */ /* 0x000fe40000800000 */
[----:B------:R-:W-:Y:S02]  /*2180*/  FSEL R37, R21, R31, P1 ;  /* 0x0000001f15257208 */ /* 0x000fe40000800000 */
[----:B------:R-:W-:-:S04]  /*2190*/  DFMA R30, R28, R34, -R32 ;  /* 0x000000221c1e722b */ /* 0x000fc80000000820 */
[----:B------:R-:W0:-:S08]  /*21a0*/  DFMA R28, R28, R36, -R32 ;  /* 0x000000241c1c722b */ /* 0x000e100000000820 */
[----:B0-----:R-:W0:-:S09]  /*21b0*/  DSETP.GT.AND P1, PT, |R30|, |R28|, PT ;  /* 0x4000001c1e00722a */ /* 0x001e120003f24200 */
[----:B0-----:R-:W-:Y:S02]  /*21c0*/  FSEL R34, R36, R34, P1 ;  /* 0x0000002224227208 */ /* 0x001fe40000800000 */
[----:B------:R-:W-:Y:S01]  /*21d0*/  FSEL R35, R37, R35, P1 ;  /* 0x0000002325237208 */ /* 0x000fe20000800000 */
[----:B------:R-:W-:Y:S07]  /*21e0*/  BRA `(.L_x_34) ;  /* 0x000000d000007947 */ /* 0x000fee0003800000 */
.L_x_33:
[----:B------:R-:W0:-:S15]  /*21f0*/  DSETP.NEU.AND P1, PT, R38, RZ, PT ;  /* 0x000000ff2600722a */ /* 0x000e1e0003f2d000 */
[----:B0-----:R-:W-:Y:S05]  /*2200*/  @!P1 BRA `(.L_x_35) ;  /* 0x000000a000009947 */ /* 0x001fea0003800000 */
[----:B------:R-:W0:Y:S01]  /*2210*/  MUFU.RCP64H R35, R29 ;  /* 0x0000001d00237308 */ /* 0x000e220000001800 */
[----:B------:R-:W-:-:S06]  /*2220*/  IMAD.MOV.U32 R34, RZ, RZ, RZ ;  /* 0x000000ffff227224 */ /* 0x000fcc00078e00ff */
[----:B0-----:R-:W0:-:S15]  /*2230*/  DSETP.GT.AND P2, PT, |R34|, RZ, PT ;  /* 0x000000ff2200722a */ /* 0x001e1e0003f44200 */
[----:B0-----:R-:W0:-:S09]  /*2240*/  @!P2 DSETP.NEU.AND P1, PT, |R28|, +INF , PT ;  /* 0x7ff000001c00a42a */ /* 0x001e120003f2d200 */
[----:B0-----:R-:W-:Y:S02]  /*2250*/  @!P2 FSEL R21, R28, R34, P1 ;  /* 0x000000221c15a208 */ /* 0x001fe40000800000 */
[----:B------:R-:W-:-:S03]  /*2260*/  @!P2 FSEL R28, R29, R35, P1 ;  /* 0x000000231d1ca208 */ /* 0x000fc60000800000 */
[----:B------:R-:W-:Y:S02]  /*2270*/  @!P2 IMAD.MOV.U32 R34, RZ, RZ, R21 ;  /* 0x000000ffff22a224 */ /* 0x000fe400078e0015 */
[----:B------:R-:W-:-:S06]  /*2280*/  @!P2 IMAD.MOV.U32 R35, RZ, RZ, R28 ;  /* 0x000000ffff23a224 */ /* 0x000fcc00078e001c */
[----:B------:R0:W1:Y:S01]  /*2290*/  DMUL R34, R32, R34 ;  /* 0x0000002220227228 */ /* 0x0000620000000000 */
[----:B------:R-:W-:Y:S08]  /*22a0*/  BRA `(.L_x_34) ;  /* 0x0000001000007947 */ /* 0x000ff00003800000 */
.L_x_35:
[----:B------:R0:W1:-:S09]  /*22b0*/  DMUL R34, R32, R28 ;  /* 0x0000001c20227228 */ /* 0x0000520000000000 */
.L_x_34:
[----:B0-----:R-:W-:Y:S05]  /*22c0*/  BSYNC B2 ;  /* 0x0000000000027941 */ /* 0x001fea0003800000 */
.L_x_32:
[----:B------:R-:W-:Y:S02]  /*22d0*/  IMAD.MOV.U32 R28, RZ, RZ, R6 ;  /* 0x000000ffff1c7224 */ /* 0x000fe400078e0006 */
[----:B------:R-:W-:-:S06]  /*22e0*/  IMAD.MOV.U32 R29, RZ, RZ, 0x0 ;  /* 0x00000000ff1d7424 */ /* 0x000fcc00078e00ff */
[----:B-1----:R-:W-:Y:S05]  /*22f0*/  RET.REL.NODEC R28 `(_cupy_lombscargle_float64) ;  /* 0xffffdd001c007950 */ /* 0x002fea0003c3ffff */
        .type           $_cupy_lombscargle_float64$__internal_trig_reduction_slowpathd,@function
        .size           $_cupy_lombscargle_float64$__internal_trig_reduction_slowpathd,(.L_x_56 - $_cupy_lombscargle_float64$__internal_trig_reduction_slowpathd)
$_cupy_lombscargle_float64$__internal_trig_reduction_slowpathd:
[----:B------:R-:W-:Y:S01]  /*2300*/  SHF.R.U32.HI R0, RZ, 0x14, R32 ;  /* 0x00000014ff007819 */ /* 0x000fe20000011620 */
[----:B------:R-:W-:-:S03]  /*2310*/  IMAD.MOV.U32 R39, RZ, RZ, R30 ;  /* 0x000000ffff277224 */ /* 0x000fc600078e001e */
[----:B------:R-:W-:-:S04]  /*2320*/  SGXT.U32 R0, R0, 0xb ;  /* 0x0000000b0000781a */ /* 0x000fc80000000000 */
[----:B------:R-:W-:-:S12]  /*2330*/  ISETP.NE.AND P1, PT, R0, 0x7ff, PT ;  /* 0x000007ff0000780c */ /* 0x000fd80003f25270 */
[----:B------:R-:W-:Y:S05]  /*2340*/  @!P1 BRA `(.L_x_36) ;  /* 0x0000098000009947 */ /* 0x000fea0003800000 */
[----:B------:R-:W-:Y:S01]  /*2350*/  IADD3 R0, R0, -0x400, RZ ;  /* 0xfffffc0000007810 */ /* 0x000fe20007ffe0ff */
[----:B------:R-:W-:Y:S01]  /*2360*/  IMAD.MOV.U32 R5, RZ, RZ, RZ ;  /* 0x000000ffff057224 */ /* 0x000fe200078e00ff */
[----:B------:R-:W-:Y:S01]  /*2370*/  IADD3 R4, R1, 0x8, RZ ;  /* 0x0000000801047810 */ /* 0x000fe20007ffe0ff */
[----:B------:R-:W-:Y:S01]  /*2380*/  BMOV.32.CLEAR RZ, B2 ;  /* 0x0000000002ff7355 */ /* 0x000fe20000100000 */
[----:B------:R-:W-:Y:S01]  /*2390*/  SHF.R.U32.HI R0, RZ, 0x6, R0 ;  /* 0x00000006ff007819 */ /* 0x000fe20000011600 */
[----:B------:R-:W-:Y:S01]  /*23a0*/  BSSY B2, `(.L_x_37) ;  /* 0x0000033000027945 */ /* 0x000fe20003800000 */
[----:B------:R-:W-:Y:S01]  /*23b0*/  SHF.R.U32.HI R38, RZ, 0x14, R32 ;  /* 0x00000014ff267819 */ /* 0x000fe20000011620 */
[----:B------:R-:W-:Y:S01]  /*23c0*/  CS2R R34, SRZ ;  /* 0x0000000000227805 */ /* 0x000fe2000001ff00 */
[C---:B------:R-:W-:Y:S01]  /*23d0*/  IADD3 R37, -R0.reuse, 0x13, RZ ;  /* 0x0000001300257810 */ /* 0x040fe20007ffe1ff */
[----:B------:R-:W-:Y:S01]  /*23e0*/  IMAD.MOV.U32 R30, RZ, RZ, R4 ;  /* 0x000000ffff1e7224 */ /* 0x000fe200078e0004 */
[----:B------:R-:W-:Y:S01]  /*23f0*/  IADD3 R36, -R0, 0xf, RZ ;  /* 0x0000000f00247810 */ /* 0x000fe20007ffe1ff */
[----:B------:R-:W-:Y:S01]  /*2400*/  IMAD.MOV.U32 R31, RZ, RZ, R5 ;  /* 0x000000ffff1f7224 */ /* 0x000fe200078e0005 */
[----:B------:R-:W-:-:S02]  /*2410*/  IMNMX R37, R37, 0x12, PT ;  /* 0x0000001225257817 */ /* 0x000fc40003800200 */
[----:B------:R-:W-:Y:S02]  /*2420*/  LOP3.LUT R0, R32, 0x80000000, RZ, 0xc0, !PT ;  /* 0x8000000020007812 */ /* 0x000fe400078ec0ff */
[----:B------:R-:W-:-:S12]  /*2430*/  ISETP.GE.AND P1, PT, R36, R37, PT ;  /* 0x000000252400720c */ /* 0x000fd80003f26270 */
[----:B------:R-:W-:Y:S05]  /*2440*/  @P1 BRA `(.L_x_38) ;  /* 0x0000028000001947 */ /* 0x000fea0003800000 */
[----:B------:R-:W-:Y:S01]  /*2450*/  SHF.R.U32.HI R30, RZ, 0x14, R32 ;  /* 0x00000014ff1e7819 */ /* 0x000fe20000011620 */
[----:B------:R-:W-:Y:S01]  /*2460*/  IMAD.MOV.U32 R43, RZ, RZ, R4 ;  /* 0x000000ffff2b7224 */ /* 0x000fe200078e0004 */
[C---:B------:R-:W-:Y:S01]  /*2470*/  SHF.L.U64.HI R41, R39.reuse, 0xb, R32 ;  /* 0x0000000b27297819 */ /* 0x040fe20000010220 */
[----:B------:R-:W-:Y:S01]  /*2480*/  IMAD.SHL.U32 R39, R39, 0x800, RZ ;  /* 0x0000080027277824 */ /* 0x000fe200078e00ff */
[----:B------:R-:W-:Y:S01]  /*2490*/  SGXT.U32 R30, R30, 0xb ;  /* 0x0000000b1e1e781a */ /* 0x000fe20000000000 */
[----:B------:R-:W-:Y:S01]  /*24a0*/  IMAD.MOV.U32 R40, RZ, RZ, R36 ;  /* 0x000000ffff287224 */ /* 0x000fe200078e0024 */
[----:B------:R-:W-:Y:S01]  /*24b0*/  CS2R R34, SRZ ;  /* 0x0000000000227805 */ /* 0x000fe2000001ff00 */
[----:B------:R-:W-:Y:S01]  /*24c0*/  IMAD.MOV.U32 R31, RZ, RZ, R5 ;  /* 0x000000ffff1f7224 */ /* 0x000fe200078e0005 */
[----:B------:R-:W-:Y:S02]  /*24d0*/  IADD3 R30, R30, -0x400, RZ ;  /* 0xfffffc001e1e7810 */ /* 0x000fe40007ffe0ff */
[----:B------:R-:W-:-:S02]  /*24e0*/  LOP3.LUT R41, R41, 0x80000000, RZ, 0xfc, !PT ;  /* 0x8000000029297812 */ /* 0x000fc400078efcff */
[----:B------:R-:W-:-:S04]  /*24f0*/  SHF.R.U32.HI R30, RZ, 0x6, R30 ;  /* 0x00000006ff1e7819 */ /* 0x000fc8000001161e */
[----:B------:R-:W-:Y:S01]  /*2500*/  IADD3 R42, -R30, 0xf, RZ ;  /* 0x0000000f1e2a7810 */ /* 0x000fe20007ffe1ff */
[----:B------:R-:W-:-:S04]  /*2510*/  IMAD.MOV.U32 R30, RZ, RZ, R4 ;  /* 0x000000ffff1e7224 */ /* 0x000fc800078e0004 */
[----:B------:R-:W-:-:S08]  /*2520*/  IMAD.SHL.U32 R42, R42, 0x8, RZ ;  /* 0x000000082a2a7824 */ /* 0x000fd000078e00ff */
.L_x_39:
[----:B------:R0:W1:Y:S01]  /*2530*/  LDC.64 R32, c[0x3][R42] ;  /* 0x00c000002a207b82 */ /* 0x0000620000000a00 */
[----:B------:R-:W-:Y:S02]  /*2540*/  IADD3 R40, R40, 0x1, RZ ;  /* 0x0000000128287810 */ /* 0x000fe40007ffe0ff */
[----:B0-----:R-:W-:Y:S01]  /*2550*/  IADD3 R42, R42, 0x8, RZ ;  /* 0x000000082a2a7810 */ /* 0x001fe20007ffe0ff */
[----:B-1----:R-:W-:-:S04]  /*2560*/  IMAD.WIDE.U32 R34, P3, R32, R39, R34 ;  /* 0x0000002720227225 */ /* 0x002fc80007860022 */
[CC--:B------:R-:W-:Y:S02]  /*2570*/  IMAD R45, R32.reuse, R41.reuse, RZ ;  /* 0x00000029202d7224 */ /* 0x0c0fe400078e02ff */
[----:B------:R-:W-:Y:S02]  /*2580*/  IMAD.HI.U32 R32, R32, R41, RZ ;  /* 0x0000002920207227 */ /* 0x000fe400078e00ff */
[----:B------:R-:W-:Y:S01]  /*2590*/  IMAD R44, R33, R39, RZ ;  /* 0x00000027212c7224 */ /* 0x000fe200078e02ff */
[----:B------:R-:W-:Y:S01]  /*25a0*/  IADD3 R35, P1, R45, R35, RZ ;  /* 0x000000232d237210 */ /* 0x000fe20007f3e0ff */
[C---:B------:R-:W-:Y:S02]  /*25b0*/  IMAD.HI.U32 R45, R33.reuse, R39, RZ ;  /* 0x00000027212d7227 */ /* 0x040fe400078e00ff */
[----:B------:R-:W-:Y:S01]  /*25c0*/  IMAD.X R32, RZ, RZ, R32, P3 ;  /* 0x000000ffff207224 */ /* 0x000fe200018e0620 */
[----:B------:R-:W-:Y:S01]  /*25d0*/  IADD3 R35, P2, R44, R35, RZ ;  /* 0x000000232c237210 */ /* 0x000fe20007f5e0ff */
[CC--:B------:R-:W-:Y:S01]  /*25e0*/  IMAD R47, R33.reuse, R41.reuse, RZ ;  /* 0x00000029212f7224 */ /* 0x0c0fe200078e02ff */
[----:B------:R-:W-:Y:S01]  /*25f0*/  IADD3 R44, P3, R30, 0x8, RZ ;  /* 0x000000081e2c7810 */ /* 0x000fe20007f7e0ff */
[----:B------:R-:W-:Y:S01]  /*2600*/  IMAD.HI.U32 R33, R33, R41, RZ ;  /* 0x0000002921217227 */ /* 0x000fe200078e00ff */
[----:B------:R-:W-:-:S03]  /*2610*/  IADD3.X R32, P1, R45, R32, RZ, P1, !PT ;  /* 0x000000202d207210 */ /* 0x000fc60000f3e4ff */
[----:B------:R-:W-:Y:S01]  /*2620*/  IMAD.X R31, RZ, RZ, R31, P3 ;  /* 0x000000ffff1f7224 */ /* 0x000fe200018e061f */
[----:B------:R-:W-:Y:S01]  /*2630*/  IADD3.X R32, P2, R47, R32, RZ, P2, !PT ;  /* 0x000000202f207210 */ /* 0x000fe2000175e4ff */
[----:B------:R-:W-:Y:S01]  /*2640*/  IMAD.X R30, RZ, RZ, R33, P1 ;  /* 0x000000ffff1e7224 */ /* 0x000fe200008e0621 */
[C---:B------:R-:W-:Y:S01]  /*2650*/  ISETP.GE.AND P1, PT, R40.reuse, R37, PT ;  /* 0x000000252800720c */ /* 0x040fe20003f26270 */
[----:B------:R-:W-:Y:S01]  /*2660*/  IMAD.IADD R33, R40, 0x1, -R36 ;  /* 0x0000000128217824 */ /* 0x000fe200078e0a24 */
[----:B------:R0:W-:Y:S02]  /*2670*/  STL.64 [R43], R34 ;  /* 0x000000222b007387 */ /* 0x0001e40000100a00 */
[----:B0-----:R-:W-:Y:S02]  /*2680*/  IMAD.X R35, RZ, RZ, R30, P2 ;  /* 0x000000ffff237224 */ /* 0x001fe400010e061e */
[----:B------:R-:W-:Y:S02]  /*2690*/  IMAD R43, R33, 0x8, R4 ;  /* 0x00000008212b7824 */ /* 0x000fe400078e0204 */
[----:B------:R-:W-:-:S02]  /*26a0*/  IMAD.MOV.U32 R30, RZ, RZ, R44 ;  /* 0x000000ffff1e7224 */ /* 0x000fc400078e002c */
[----:B------:R-:W-:Y:S02]  /*26b0*/  IMAD.MOV.U32 R34, RZ, RZ, R32 ;  /* 0x000000ffff227224 */ /* 0x000fe400078e0020 */
[----:B------:R-:W-:Y:S06]  /*26c0*/  @!P1 BRA `(.L_x_39) ;  /* 0xfffffe6000009947 */ /* 0x000fec000383ffff */
.L_x_38:
[----:B------:R-:W-:Y:S05]  /*26d0*/  BSYNC B2 ;  /* 0x0000000000027941 */ /* 0x000fea0003800000 */
.L_x_37:
[----:B------:R-:W-:Y:S01]  /*26e0*/  IMAD.MOV.U32 R43, RZ, RZ, R30 ;  /* 0x000000ffff2b7224 */ /* 0x000fe200078e001e */
[----:B------:R-:W-:-:S04]  /*26f0*/  LOP3.LUT R41, R38, 0x3f, RZ, 0xc0, !PT ;  /* 0x0000003f26297812 */ /* 0x000fc800078ec0ff */
[----:B------:R-:W-:-:S03]  /*2700*/  ISETP.NE.AND P1, PT, R41, RZ, PT ;  /* 0x000000ff2900720c */ /* 0x000fc60003f25270 */
[----:B------:R0:W-:Y:S04]  /*2710*/  STL.64 [R43], R34 ;  /* 0x000000222b007387 */ /* 0x0001e80000100a00 */
[----:B------:R-:W2:Y:S04]  /*2720*/  LDL.64 R30, [R4+0x10] ;  /* 0x00001000041e7983 */ /* 0x000ea80000100a00 */
[----:B------:R-:W3:Y:S04]  /*2730*/  LDL.64 R36, [R4+0x18] ;  /* 0x0000180004247983 */ /* 0x000ee80000100a00 */
[----:B------:R-:W4:Y:S01]  /*2740*/  @P1 LDL.64 R32, [R4+0x8] ;  /* 0x0000080004201983 */ /* 0x000f220000100a00 */
[----:B------:R-:W-:Y:S01]  /*2750*/  @P1 IADD3 R5, -R41, 0x40, RZ ;  /* 0x0000004029051810 */ /* 0x000fe20007ffe1ff */
[----:B------:R-:W-:Y:S01]  /*2760*/  BMOV.32.CLEAR RZ, B2 ;  /* 0x0000000002ff7355 */ /* 0x000fe20000100000 */
[----:B------:R-:W-:Y:S01]  /*2770*/  BSSY B2, `(.L_x_40) ;  /* 0x0000024000027945 */ /* 0x000fe20003800000 */
[----:B------:R-:W-:Y:S01]  /*2780*/  ISETP.NE.AND P2, PT, R0, RZ, PT ;  /* 0x000000ff0000720c */ /* 0x000fe20003f45270 */
[----:B--2---:R-:W-:-:S02]  /*2790*/  IMAD.MOV.U32 R39, RZ, RZ, R31 ;  /* 0x000000ffff277224 */ /* 0x004fc400078e001f */
[----:B------:R-:W-:Y:S02]  /*27a0*/  IMAD.MOV.U32 R40, RZ, RZ, R30 ;  /* 0x000000ffff287224 */ /* 0x000fe400078e001e */
[----:B---3--:R-:W-:Y:S01]  /*27b0*/  IMAD.MOV.U32 R31, RZ, RZ, R37 ;  /* 0x000000ffff1f7224 */ /* 0x008fe200078e0025 */
[-CC-:B------:R-:W-:Y:S02]  /*27c0*/  @P1 SHF.R.U32.HI R30, RZ, R5.reuse, R39.reuse ;  /* 0x00000005ff1e1219 */ /* 0x180fe40000011627 */
[----:B0-----:R-:W-:Y:S02]  /*27d0*/  @P1 SHF.R.U64 R34, R40, R5, R39 ;  /* 0x0000000528221219 */ /* 0x001fe40000001227 */
[-C--:B------:R-:W-:Y:S02]  /*27e0*/  @P1 SHF.L.U64.HI R37, R36, R41.reuse, R31 ;  /* 0x0000002924251219 */ /* 0x080fe4000001021f */
[----:B------:R-:W-:Y:S02]  /*27f0*/  @P1 SHF.L.U64.HI R35, R40, R41, R39 ;  /* 0x0000002928231219 */ /* 0x000fe40000010227 */
[----:B------:R-:W-:-:S02]  /*2800*/  @P1 LOP3.LUT R31, R37, R30, RZ, 0xfc, !PT ;  /* 0x0000001e251f1212 */ /* 0x000fc400078efcff */
[-C--:B----4-:R-:W-:Y:S02]  /*2810*/  @P1 SHF.R.U32.HI R30, RZ, R5.reuse, R33 ;  /* 0x00000005ff1e1219 */ /* 0x090fe40000011621 */
[----:B------:R-:W-:Y:S02]  /*2820*/  SHF.R.U32.HI R4, RZ, 0x1d, R31 ;  /* 0x0000001dff047819 */ /* 0x000fe4000001161f */
[----:B------:R-:W-:Y:S02]  /*2830*/  @P1 SHF.R.U64 R5, R32, R5, R33 ;  /* 0x0000000520051219 */ /* 0x000fe40000001221 */
[----:B------:R-:W-:Y:S02]  /*2840*/  LOP3.LUT R32, R4, 0x1, RZ, 0xc0, !PT ;  /* 0x0000000104207812 */ /* 0x000fe400078ec0ff */
[----:B------:R-:W-:Y:S02]  /*2850*/  @P1 SHF.L.U32 R37, R36, R41, RZ ;  /* 0x0000002924251219 */ /* 0x000fe400000006ff */
[----:B------:R-:W-:-:S02]  /*2860*/  ISETP.NE.AND P3, PT, R32, RZ, PT ;  /* 0x000000ff2000720c */ /* 0x000fc40003f65270 */
[----:B------:R-:W-:Y:S02]  /*2870*/  @P1 LOP3.LUT R36, R37, R34, RZ, 0xfc, !PT ;  /* 0x0000002225241212 */ /* 0x000fe400078efcff */
[----:B------:R-:W-:Y:S02]  /*2880*/  @P1 LOP3.LUT R39, R30, R35, RZ, 0xfc, !PT ;  /* 0x000000231e271212 */ /* 0x000fe400078efcff */
[----:B------:R-:W-:Y:S01]  /*2890*/  @P1 SHF.L.U32 R30, R40, R41, RZ ;  /* 0x00000029281e1219 */ /* 0x000fe200000006ff */
[----:B------:R-:W-:Y:S01]  /*28a0*/  IMAD.SHL.U32 R41, R36, 0x4, RZ ;  /* 0x0000000424297824 */ /* 0x000fe200078e00ff */
[----:B------:R-:W-:Y:S02]  /*28b0*/  SHF.R.U32.HI R4, RZ, 0x1e, R39 ;  /* 0x0000001eff047819 */ /* 0x000fe40000011627 */
[----:B------:R-:W-:Y:S02]  /*28c0*/  @P1 LOP3.LUT R40, R5, R30, RZ, 0xfc, !PT ;  /* 0x0000001e05281212 */ /* 0x000fe400078efcff */
[----:B------:R-:W-:-:S02]  /*28d0*/  LOP3.LUT R41, R41, R4, RZ, 0xfc, !PT ;  /* 0x0000000429297212 */ /* 0x000fc400078efcff */
[----:B------:R-:W-:Y:S01]  /*28e0*/  SHF.L.U64.HI R38, R36, 0x2, R31 ;  /* 0x0000000224267819 */ /* 0x000fe2000001021f */
[C---:B------:R-:W-:Y:S01]  /*28f0*/  IMAD.SHL.U32 R35, R40.reuse, 0x4, RZ ;  /* 0x0000000428237824 */ /* 0x040fe200078e00ff */
[----:B------:R-:W-:Y:S01]  /*2900*/  SHF.L.U64.HI R39, R40, 0x2, R39 ;  /* 0x0000000228277819 */ /* 0x000fe20000010227 */
[----:B------:R-:W-:Y:S07]  /*2910*/  @!P3 BRA `(.L_x_41) ;  /* 0x000000900000b947 */ /* 0x000fee0003800000 */
[----:B------:R-:W-:Y:S01]  /*2920*/  IADD3 RZ, P1, RZ, -R35, RZ ;  /* 0x80000023ffff7210 */ /* 0x000fe20007f3e0ff */
[----:B------:R-:W-:Y:S01]  /*2930*/  IMAD.MOV R35, RZ, RZ, -R35 ;  /* 0x000000ffff237224 */ /* 0x000fe200078e0a23 */
[----:B------:R-:W-:Y:S02]  /*2940*/  LOP3.LUT R4, RZ, R39, RZ, 0x33, !PT ;  /* 0x00000027ff047212 */ /* 0x000fe400078e33ff */
[----:B------:R-:W-:Y:S02]  /*2950*/  LOP3.LUT R5, RZ, R41, RZ, 0x33, !PT ;  /* 0x00000029ff057212 */ /* 0x000fe400078e33ff */
[----:B------:R-:W-:Y:S02]  /*2960*/  IADD3.X R39, P1, RZ, R4, RZ, P1, !PT ;  /* 0x00000004ff277210 */ /* 0x000fe40000f3e4ff */
[----:B------:R-:W-:-:S02]  /*2970*/  LOP3.LUT R4, RZ, R38, RZ, 0x33, !PT ;  /* 0x00000026ff047212 */ /* 0x000fc400078e33ff */
[----:B------:R-:W-:Y:S02]  /*2980*/  IADD3.X R41, P1, RZ, R5, RZ, P1, !PT ;  /* 0x00000005ff297210 */ /* 0x000fe40000f3e4ff */
[----:B------:R-:W-:-:S03]  /*2990*/  LOP3.LUT R0, R0, 0x80000000, RZ, 0x3c, !PT ;  /* 0x8000000000007812 */ /* 0x000fc600078e3cff */
[----:B------:R-:W-:-:S08]  /*29a0*/  IMAD.X R38, RZ, RZ, R4, P1 ;  /* 0x000000ffff267224 */ /* 0x000fd000008e0604 */
.L_x_41:
[----:B------:R-:W-:Y:S05]  /*29b0*/  BSYNC B2 ;  /* 0x0000000000027941 */ /* 0x000fea0003800000 */
.L_x_40:
[----:B------:R-:W-:Y:S02]  /*29c0*/  ISETP.NE.U32.AND P1, PT, R38, RZ, PT ;  /* 0x000000ff2600720c */ /* 0x000fe40003f25070 */
[----:B------:R-:W-:Y:S02]  /*29d0*/  LEA.HI R31, R31, R32, RZ, 0x2 ;  /* 0x000000201f1f7211 */ /* 0x000fe400078f10ff */
[----:B------:R-:W-:Y:S02]  /*29e0*/  SEL R33, R41, R38, !P1 ;  /* 0x0000002629217207 */ /* 0x000fe40004800000 */
[----:B------:R-:W-:Y:S02]  /*29f0*/  SEL R30, RZ, 0x20, P1 ;  /* 0x00000020ff1e7807 */ /* 0x000fe40000800000 */
[----:B------:R-:W-:Y:S02]  /*2a00*/  IADD3 R32, R7, -c[0x0][0x20], RZ ;  /* 0x8000080007207a10 */ /* 0x000fe40007ffe0ff */
[----:B------:R-:W0:Y:S02]  /*2a10*/  FLO.U32 R33, R33 ;  /* 0x0000002100217300 */ /* 0x000e2400000e0000 */
[----:B0-----:R-:W-:-:S04]  /*2a20*/  IADD3 R30, R30, 0x1f, -R33 ;  /* 0x0000001f1e1e7810 */ /* 0x001fc80007ffe821 */
[----:B------:R-:W-:-:S12]  /*2a30*/  ISETP.NE.AND P1, PT, R30, RZ, PT ;  /* 0x000000ff1e00720c */ /* 0x000fd80003f25270 */
[----:B------:R-:W-:Y:S02]  /*2a40*/  @P1 IADD3 R34, -R30, 0x40, RZ ;  /* 0x000000401e221810 */ /* 0x000fe40007ffe1ff */
[----:B------:R-:W-:Y:S02]  /*2a50*/  @P1 SHF.L.U32 R5, R41, R30, RZ ;  /* 0x0000001e29051219 */ /* 0x000fe400000006ff */
[--C-:B------:R-:W-:Y:S01]  /*2a60*/  @P1 SHF.R.U64 R4, R35, R34, R39.reuse ;  /* 0x0000002223041219 */ /* 0x100fe20000001227 */
[----:B------:R-:W-:Y:S01]  /*2a70*/  IMAD.MOV.U32 R35, RZ, RZ, RZ ;  /* 0x000000ffff237224 */ /* 0x000fe200078e00ff */
[----:B------:R-:W-:Y:S02]  /*2a80*/  @P1 SHF.L.U64.HI R37, R41, R30, R38 ;  /* 0x0000001e29251219 */ /* 0x000fe40000010226 */
[----:B------:R-:W-:Y:S02]  /*2a90*/  @P1 LOP3.LUT R41, R4, R5, RZ, 0xfc, !PT ;  /* 0x0000000504291212 */ /* 0x000fe400078efcff */
[----:B------:R-:W-:-:S03]  /*2aa0*/  @P1 SHF.R.U32.HI R36, RZ, R34, R39 ;  /* 0x00000022ff241219 */ /* 0x000fc60000011627 */
[----:B------:R-:W-:Y:S01]  /*2ab0*/  IMAD.WIDE.U32 R4, R41, 0x2168c235, RZ ;  /* 0x2168c23529047825 */ /* 0x000fe200078e00ff */
[----:B------:R-:W-:-:S05]  /*2ac0*/  @P1 LOP3.LUT R38, R36, R37, RZ, 0xfc, !PT ;  /* 0x0000002524261212 */ /* 0x000fca00078efcff */
[----:B------:R-:W-:Y:S02]  /*2ad0*/  IMAD.MOV.U32 R34, RZ, RZ, R5 ;  /* 0x000000ffff227224 */ /* 0x000fe400078e0005 */
[----:B------:R-:W-:Y:S02]  /*2ae0*/  IMAD.HI.U32 R5, R38, -0x36f0255e, RZ ;  /* 0xc90fdaa226057827 */ /* 0x000fe400078e00ff */
[----:B------:R-:W-:-:S04]  /*2af0*/  IMAD.WIDE.U32 R34, R41, -0x36f0255e, R34 ;  /* 0xc90fdaa229227825 */ /* 0x000fc800078e0022 */
[----:B------:R-:W-:-:S04]  /*2b00*/  IMAD R33, R38, -0x36f0255e, RZ ;  /* 0xc90fdaa226217824 */ /* 0x000fc800078e02ff */
[----:B------:R-:W-:-:S06]  /*2b10*/  IMAD.WIDE.U32 R34, P1, R38, 0x2168c235, R34 ;  /* 0x2168c23526227825 */ /* 0x000fcc0007820022 */
[----:B------:R-:W-:Y:S01]  /*2b20*/  IMAD.X R5, RZ, RZ, R5, P1 ;  /* 0x000000ffff057224 */ /* 0x000fe200008e0605 */
[----:B------:R-:W-:-:S05]  /*2b30*/  IADD3 R33, P1, R33, R35, RZ ;  /* 0x0000002321217210 */ /* 0x000fca0007f3e0ff */
[----:B------:R-:W-:Y:S01]  /*2b40*/  IMAD.X R5, RZ, RZ, R5, P1 ;  /* 0x000000ffff057224 */ /* 0x000fe200008e0605 */
[----:B------:R-:W-:-:S04]  /*2b50*/  ISETP.GE.U32.AND P1, PT, R33, 0x1, PT ;  /* 0x000000012100780c */ /* 0x000fc80003f26070 */
[----:B------:R-:W-:-:S12]  /*2b60*/  ISETP.GE.AND.EX P1, PT, R5, RZ, PT, P1 ;  /* 0x000000ff0500720c */ /* 0x000fd80003f26310 */
[----:B------:R-:W-:Y:S01]  /*2b70*/  @P1 IADD3 RZ, P3, R4, R4, RZ ;  /* 0x0000000404ff1210 */ /* 0x000fe20007f7e0ff */
[----:B------:R-:W-:Y:S01]  /*2b80*/  IMAD.MOV.U32 R4, RZ, RZ, R33 ;  /* 0x000000ffff047224 */ /* 0x000fe200078e0021 */
[----:B------:R-:W-:Y:S02]  /*2b90*/  @P1 IADD3 R30, R30, 0x1, RZ ;  /* 0x000000011e1e1810 */ /* 0x000fe40007ffe0ff */
[----:B------:R-:W-:Y:S02]  /*2ba0*/  @P1 IADD3.X RZ, P3, R34, R34, RZ, P3, !PT ;  /* 0x0000002222ff1210 */ /* 0x000fe40001f7e4ff */
[----:B------:R-:W-:Y:S02]  /*2bb0*/  IADD3 R30, -R30, 0x3fe, RZ ;  /* 0x000003fe1e1e7810 */ /* 0x000fe40007ffe1ff */
[----:B------:R-:W-:-:S05]  /*2bc0*/  @P1 IADD3.X R33, P3, R4, R4, RZ, P3, !PT ;  /* 0x0000000404211210 */ /* 0x000fca0001f7e4ff */
[----:B------:R-:W-:Y:S02]  /*2bd0*/  @P1 IMAD.MOV.U32 R4, RZ, RZ, R33 ;  /* 0x000000ffff041224 */ /* 0x000fe400078e0021 */
[----:B------:R-:W-:Y:S02]  /*2be0*/  @P1 IMAD.X R34, R5, 0x1, R5, P3 ;  /* 0x0000000105221824 */ /* 0x000fe400018e0605 */
[----:B------:R-:W-:Y:S02]  /*2bf0*/  IMAD.MOV R33, RZ, RZ, -R31 ;  /* 0x000000ffff217224 */ /* 0x000fe400078e0a1f */
[----:B------:R-:W-:Y:S01]  /*2c00*/  @P1 IMAD.MOV.U32 R5, RZ, RZ, R34 ;  /* 0x000000ffff051224 */ /* 0x000fe200078e0022 */
[----:B------:R-:W-:Y:S01]  /*2c10*/  IADD3 R4, P3, R4, 0x1, RZ ;  /* 0x0000000104047810 */ /* 0x000fe20007f7e0ff */
[----:B------:R-:W-:-:S04]  /*2c20*/  @P2 IMAD.MOV.U32 R31, RZ, RZ, R33 ;  /* 0x000000ffff1f2224 */ /* 0x000fc800078e0021 */
[----:B------:R-:W-:-:S04]  /*2c30*/  IMAD.X R5, RZ, RZ, R5, P3 ;  /* 0x000000ffff057224 */ /* 0x000fc800018e0605 */
[----:B------:R0:W-:Y:S01]  /*2c40*/  STL [R32], R31 ;  /* 0x0000001f20007387 */ /* 0x0001e20000100800 */
[----:B------:R-:W-:-:S04]  /*2c50*/  SHF.R.U64 R4, R4, 0xa, R5 ;  /* 0x0000000a04047819 */ /* 0x000fc80000001205 */
[----:B------:R-:W-:-:S04]  /*2c60*/  IADD3 R4, P2, R4, 0x1, RZ ;  /* 0x0000000104047810 */ /* 0x000fc80007f5e0ff */
[----:B------:R-:W-:-:S04]  /*2c70*/  LEA.HI.X R5, R5, RZ, RZ, 0x16, P2 ;  /* 0x000000ff05057211 */ /* 0x000fc800010fb4ff */
[--C-:B------:R-:W-:Y:S02]  /*2c80*/  SHF.R.U64 R4, R4, 0x1, R5.reuse ;  /* 0x0000000104047819 */ /* 0x100fe40000001205 */
[----:B------:R-:W-:Y:S02]  /*2c90*/  SHF.R.U32.HI R5, RZ, 0x1, R5 ;  /* 0x00000001ff057819 */ /* 0x000fe40000011605 */
[----:B------:R-:W-:-:S05]  /*2ca0*/  IADD3 R39, P1, RZ, R4, RZ ;  /* 0x00000004ff277210 */ /* 0x000fca0007f3e0ff */
[----:B------:R-:W-:-:S05]  /*2cb0*/  IMAD.U32.X R5, R30, 0x100000, R5, P1 ;  /* 0x001000001e057824 */ /* 0x000fca00008e0405 */
[----:B0-----:R-:W-:-:S08]  /*2cc0*/  LOP3.LUT R32, R5, R0, RZ, 0xfc, !PT ;  /* 0x0000000005207212 */ /* 0x001fd000078efcff */
.L_x_36:
[----:B------:R-:W-:Y:S02]  /*2cd0*/  IMAD.MOV.U32 R4, RZ, RZ, R39 ;  /* 0x000000ffff047224 */ /* 0x000fe400078e0027 */
[----:B------:R-:W-:Y:S02]  /*2ce0*/  IMAD.MOV.U32 R5, RZ, RZ, R32 ;  /* 0x000000ffff057224 */ /* 0x000fe400078e0020 */
[----:B------:R-:W-:Y:S02]  /*2cf0*/  IMAD.MOV.U32 R30, RZ, RZ, R4 ;  /* 0x000000ffff1e7224 */ /* 0x000fe400078e0004 */
[----:B------:R-:W-:Y:S02]  /*2d00*/  IMAD.MOV.U32 R31, RZ, RZ, R5 ;  /* 0x000000ffff1f7224 */ /* 0x000fe400078e0005 */
[----:B------:R-:W-:Y:S02]  /*2d10*/  IMAD.MOV.U32 R4, RZ, RZ, R6 ;  /* 0x000000ffff047224 */ /* 0x000fe400078e0006 */
[----:B------:R-:W-:-:S06]  /*2d20*/  IMAD.MOV.U32 R5, RZ, RZ, 0x0 ;  /* 0x00000000ff057424 */ /* 0x000fcc00078e00ff */
[----:B------:R-:W-:Y:S05]  /*2d30*/  RET.REL.NODEC R4 `(_cupy_lombscargle_float64) ;  /* 0xffffd2c004007950 */ /* 0x000fea0003c3ffff */
.L_x_42:
[----:B------:R-:W-:-:S00]  /*2d40*/  BRA `(.L_x_42) ;  /* 0xfffffff000007947 */ /* 0x000fc0000383ffff */
[----:B------:R-:W-:-:S00]  /*2d50*/  NOP ;  /* 0x0000000000007918 */ /* 0x000fc00000000000 */
[----:B------:R-:W-:-:S00]  /*2d60*/  NOP ;  /* 0x0000000000007918 */ /* 0x000fc00000000000 */
[----:B------:R-:W-:-:S00]  /*2d70*/  NOP ;  /* 0x0000000000007918 */ /* 0x000fc00000000000 */
.L_x_56:


//--------------------- .text._cupy_lombscargle_float32 --------------------------
	.section	.text._cupy_lombscargle_float32,"ax",@progbits
	.sectioninfo	@"SHI_REGISTERS=30"
	.align	128
        .global         _cupy_lombscargle_float32
        .type           _cupy_lombscargle_float32,@function
        .size           _cupy_lombscargle_float32,(.L_x_58 - _cupy_lombscargle_float32)
        .other          _cupy_lombscargle_float32,@"STO_CUDA_ENTRY STV_DEFAULT"
_cupy_lombscargle_float32:
.text._cupy_lombscargle_float32:
[----:B------:R-:W-:-:S08]  /*0000*/  MOV R1, c[0x0][0x28] ;  /* 0x00000a0000017a02 */ /* 0x000fd00000000f00 */
[----:B------:R-:W-:Y:S02]  /*0010*/  ULDC.64 UR4, c[0x0][0x188] ;  /* 0x0000620000047ab9 */ /* 0x000fe40000000a00 */
[----:B------:R-:W2:Y:S01]  /*0020*/  LDG.E.CONSTANT.SYS R3, [UR4] ;  /* 0x00000004ff037981 */ /* 0x000ea2000c1e6900 */
[----:B------:R-:W-:-:S03]  /*0030*/  MOV R2, 0x3f800000 ;  /* 0x3f80000000027802 */ /* 0x000fc60000000f00 */
[----:B------:R-:W0:Y:S04]  /*0040*/  S2R R0, SR_CTAID.X ;  /* 0x0000000000007919 */ /* 0x000e280000002500 */
[----:B------:R-:W0:Y:S02]  /*0050*/  S2R R5, SR_TID.X ;  /* 0x0000000000057919 */ /* 0x000e240000002100 */
[----:B0-----:R-:W-:-:S05]  /*0060*/  IMAD R0, R0, c[0x0][0x0], R5 ;  /* 0x0000000000007a24 */ /* 0x001fca00078e0205 */
[----:B------:R-:W-:Y:S02]  /*0070*/  ISETP.GE.AND P1, PT, R0, c[0x0][0x164], PT ;  /* 0x0000590000007a0c */ /* 0x000fe40003f26270 */
[----:B--2---:R-:W-:-:S12]  /*0080*/  FSETP.NEU.FTZ.AND P0, PT, R3, RZ, PT ;  /* 0x000000ff0300720b */ /* 0x004fd80003f1d000 */
[----:B------:R-:W0:Y:S01]  /*0090*/  @P0 MUFU.RCP R3, R3 ;  /* 0x0000000300030308 */ /* 0x000e220000001000 */
[----:B------:R-:W-:Y:S05]  /*00a0*/  @P1 EXIT ;  /* 0x000000000000194d */ /* 0x000fea0003800000 */
[----:B------:R-:W-:Y:S01]  /*00b0*/  MOV R4, c[0x0][0x160] ;  /* 0x0000580000047a02 */ /* 0x000fe20000000f00 */
[----:B0-----:R-:W-:-:S03]  /*00c0*/  @P0 FMUL.FTZ R2, R3, 2 ;  /* 0x4000000003020820 */ /* 0x001fc60000410000 */
[----:B------:R-:W-:-:S08]  /*00d0*/  LOP3.LUT R3, R4, 0x3, RZ, 0xc0, !PT ;  /* 0x0000000304037812 */ /* 0x000fd000078ec0ff */
.L_x_53:
[----:B0-----:R-:W-:-:S05]  /*00e0*/  MOV R5, 0x4 ;  /* 0x0000000400057802 */ /* 0x001fca0000000f00 */
[----:B------:R-:W-:-:S10]  /*00f0*/  IMAD.WIDE R12, R0, R5, c[0x0][0x178] ;  /* 0x00005e00000c7625 */ /* 0x000fd400078e0205 */
[----:B------:R0:W5:Y:S01]  /*0100*/  LDG.E.CONSTANT.SYS R4, [R12] ;  /* 0x000000000c047381 */ /* 0x00016200001e6900 */
[----:B------:R-:W-:Y:S01]  /*0110*/  MOV R6, c[0x0][0x160] ;  /* 0x0000580000067a02 */ /* 0x000fe20000000f00 */
[----:B------:R-:W-:Y:S01]  /*0120*/  CS2R R8, SRZ ;  /* 0x0000000000087805 */ /* 0x000fe2000001ff00 */
[----:B------:R-:W-:Y:S01]  /*0130*/  MOV R7, RZ ;  /* 0x000000ff00077202 */ /* 0x000fe20000000f00 */
[----:B------:R-:W-:Y:S01]  /*0140*/  CS2R R10, SRZ ;  /* 0x00000000000a7805 */ /* 0x000fe2000001ff00 */
[----:B------:R-:W-:-:S12]  /*0150*/  ISETP.GE.AND P0, PT, R6, 0x1, PT ;  /* 0x000000010600780c */ /* 0x000fd80003f06270 */
[----:B------:R-:W-:Y:S05]  /*0160*/  @!P0 BRA `(.L_x_43) ;  /* 0x0000074000008947 */ /* 0x000fea0003800000 */
[----:B0-----:R-:W-:Y:S01]  /*0170*/  ISETP.NE.AND P0, PT, R3, RZ, PT ;  /* 0x000000ff0300720c */ /* 0x001fe20003f05270 */
[----:B------:R-:W-:-:S11]  /*0180*/  CS2R R6, SRZ ;  /* 0x0000000000067805 */ /* 0x000fd6000001ff00 */
[----:B------:R-:W-:Y:S05]  /*0190*/  @!P0 BRA `(.L_x_44) ;  /* 0x0000035000008947 */ /* 0x000fea0003800000 */
[----:B------:R-:W-:-:S12]  /*01a0*/  ISETP.NE.AND P0, PT, R3, 0x1, PT ;  /* 0x000000010300780c */ /* 0x000fd80003f05270 */
[----:B------:R-:W-:Y:S05]  /*01b0*/  @!P0 BRA `(.L_x_45) ;  /* 0x0000022000008947 */ /* 0x000fea0003800000 */
[----:B------:R-:W-:-:S12]  /*01c0*/  ISETP.NE.AND P0, PT, R3, 0x2, PT ;  /* 0x000000020300780c */ /* 0x000fd80003f05270 */
[----:B------:R-:W-:Y:S02]  /*01d0*/  @P0 MOV R6, 0x1 ;  /* 0x0000000100060802 */ /* 0x000fe40000000f00 */
[----:B------:R-:W-:Y:S02]  /*01e0*/  @P0 MOV R8, c[0x0][0x168] ;  /* 0x00005a0000080a02 */ /* 0x000fe40000000f00 */
[----:B------:R-:W-:Y:S01]  /*01f0*/  @P0 MOV R9, c[0x0][0x16c] ;  /* 0x00005b0000090a02 */ /* 0x000fe20000000f00 */
[----:B------:R-:W-:-:S07]  /*0200*/  IMAD.WIDE.U32 R12, R6, R5, c[0x0][0x168] ;  /* 0x00005a00060c7625 */ /* 0x000fce00078e0005 */
[----:B------:R-:W2:Y:S04]  /*0210*/  @P0 LDG.E.CONSTANT.SYS R9, [R8] ;  /* 0x0000000008090381 */ /* 0x000ea800001e6900 */
[----:B------:R-:W3:Y:S01]  /*0220*/  LDG.E.CONSTANT.SYS R13, [R12] ;  /* 0x000000000c0d7381 */ /* 0x000ee200001e6900 */
[----:B------:R-:W-:Y:S01]  /*0230*/  @P0 MOV R10, c[0x0][0x170] ;  /* 0x00005c00000a0a02 */ /* 0x000fe20000000f00 */
[----:B------:R-:W-:Y:S01]  /*0240*/  IMAD.WIDE.U32 R14, R6, R5, c[0x0][0x170] ;  /* 0x00005c00060e7625 */ /* 0x000fe200078e0005 */
[----:B------:R-:W-:-:S08]  /*0250*/  @P0 MOV R11, c[0x0][0x174] ;  /* 0x00005d00000b0a02 */ /* 0x000fd00000000f00 */
[----:B------:R0:W4:Y:S04]  /*0260*/  @P0 LDG.E.CONSTANT.SYS R18, [R10] ;  /* 0x000000000a120381 */ /* 0x00012800001e6900 */
[----:B------:R-:W4:Y:S01]  /*0270*/  LDG.E.CONSTANT.SYS R14, [R14] ;  /* 0x000000000e0e7381 */ /* 0x000f2200001e6900 */
[----:B------:R-:W-:Y:S01]  /*0280*/  IADD3 R6, R6, 0x1, RZ ;  /* 0x0000000106067810 */ /* 0x000fe20007ffe0ff */
[----:B--2--5:R-:W-:Y:S02]  /*0290*/  @P0 FMUL.FTZ R16, R4, R9 ;  /* 0x0000000904100220 */ /* 0x024fe40000410000 */
[----:B------:R-:W-:Y:S01]  /*02a0*/  CS2R R8, SRZ ;  /* 0x0000000000087805 */ /* 0x000fe2000001ff00 */
[----:B0-----:R-:W-:Y:S01]  /*02b0*/  CS2R R10, SRZ ;  /* 0x00000000000a7805 */ /* 0x001fe2000001ff00 */
[----:B------:R-:W-:-:S02]  /*02c0*/  @P0 FMUL.RZ R19, R16, 0.15915493667125701904 ;  /* 0x3e22f98310130820 */ /* 0x000fc4000040c000 */
[----:B---3--:R-:W-:-:S04]  /*02d0*/  FMUL.FTZ R16, R4, R13 ;  /* 0x0000000d04107220 */ /* 0x008fc80000410000 */
[----:B------:R-:W-:Y:S01]  /*02e0*/  FMUL.RZ R20, R16, 0.15915493667125701904 ;  /* 0x3e22f98310147820 */ /* 0x000fe2000040c000 */
[----:B------:R-:W0:Y:S01]  /*02f0*/  @P0 MUFU.SIN R17, R19 ;  /* 0x0000001300110308 */ /* 0x000e220000000400 */
[----:B------:R-:W1:Y:S04]  /*0300*/  @P0 MUFU.COS R16, R19 ;  /* 0x0000001300100308 */ /* 0x000e680000000000 */
[----:B------:R-:W2:Y:S01]  /*0310*/  MUFU.COS R13, R20 ;  /* 0x00000014000d7308 */ /* 0x000ea20000000000 */
[----:B------:R-:W3:Y:S01]  /*0320*/  MUFU.SIN R12, R20 ;  /* 0x00000014000c7308 */ /* 0x000ee20000000400 */
[----:B0-----:R-:W-:Y:S02]  /*0330*/  @P0 FFMA.FTZ R9, R17, R17, RZ ;  /* 0x0000001111090223 */ /* 0x001fe400000100ff */
[----:B-1----:R-:W-:-:S02]  /*0340*/  @P0 FFMA.FTZ R8, R16, R16, RZ ;  /* 0x0000001010080223 */ /* 0x002fc400000100ff */
[C---:B------:R-:W-:Y:S02]  /*0350*/  @P0 FFMA.FTZ R7, R16.reuse, R17, RZ ;  /* 0x0000001110070223 */ /* 0x040fe400000100ff */
[-C--:B----4-:R-:W-:Y:S02]  /*0360*/  @P0 FFMA.FTZ R10, R16, R18.reuse, RZ ;  /* 0x00000012100a0223 */ /* 0x090fe400000100ff */
[----:B------:R-:W-:Y:S02]  /*0370*/  @P0 FFMA.FTZ R11, R17, R18, RZ ;  /* 0x00000012110b0223 */ /* 0x000fe400000100ff */
[C---:B--2---:R-:W-:Y:S02]  /*0380*/  FFMA.FTZ R8, R13.reuse, R13, R8 ;  /* 0x0000000d0d087223 */ /* 0x044fe40000010008 */
[C---:B---3--:R-:W-:Y:S02]  /*0390*/  FFMA.FTZ R7, R13.reuse, R12, R7 ;  /* 0x0000000c0d077223 */ /* 0x048fe40000010007 */
[----:B------:R-:W-:-:S02]  /*03a0*/  FFMA.FTZ R10, R13, R14, R10 ;  /* 0x0000000e0d0a7223 */ /* 0x000fc4000001000a */
[C---:B------:R-:W-:Y:S02]  /*03b0*/  FFMA.FTZ R9, R12.reuse, R12, R9 ;  /* 0x0000000c0c097223 */ /* 0x040fe40000010009 */
[----:B------:R-:W-:Y:S01]  /*03c0*/  FFMA.FTZ R11, R12, R14, R11 ;  /* 0x0000000e0c0b7223 */ /* 0x000fe2000001000b */
[----:B------:R-:W-:Y:S07]  /*03d0*/  BRA `(.L_x_46) ;  /* 0x0000002000007947 */ /* 0x000fee0003800000 */
.L_x_45:
[----:B------:R-:W-:Y:S01]  /*03e0*/  CS2R R8, SRZ ;  /* 0x0000000000087805 */ /* 0x000fe2000001ff00 */
[----:B------:R-:W-:-:S08]  /*03f0*/  CS2R R10, SRZ ;  /* 0x00000000000a7805 */ /* 0x000fd0000001ff00 */
.L_x_46:
[----:B------:R-:W-:-:S10]  /*0400*/  IMAD.WIDE R12, R6, R5, c[0x0][0x168] ;  /* 0x00005a00060c7625 */ /* 0x000fd400078e0205 */
[----:B------:R-:W2:Y:S01]  /*0410*/  LDG.E.CONSTANT.SYS R13, [R12] ;  /* 0x000000000c0d7381 */ /* 0x000ea200001e6900 */
[----:B------:R-:W-:-:S10]  /*0420*/  IMAD.WIDE R14, R6, R5, c[0x0][0x170] ;  /* 0x00005c00060e7625 */ /* 0x000fd400078e0205 */
[----:B------:R-:W3:Y:S01]  /*0430*/  LDG.E.CONSTANT.SYS R14, [R14] ;  /* 0x000000000e0e7381 */ /* 0x000ee200001e6900 */
[----:B------:R-:W-:Y:S01]  /*0440*/  IADD3 R6, R6, 0x1, RZ ;  /* 0x0000000106067810 */ /* 0x000fe20007ffe0ff */
[----:B--2--5:R-:W-:-:S04]  /*0450*/  FMUL.FTZ R16, R4, R13 ;  /* 0x0000000d04107220 */ /* 0x024fc80000410000 */
[----:B------:R-:W-:-:S06]  /*0460*/  FMUL.RZ R18, R16, 0.15915493667125701904 ;  /* 0x3e22f98310127820 */ /* 0x000fcc000040c000 */
[----:B------:R-:W0:Y:S01]  /*0470*/  MUFU.COS R17, R18 ;  /* 0x0000001200117308 */ /* 0x000e220000000000 */
[----:B------:R-:W1:Y:S01]  /*0480*/  MUFU.SIN R16, R18 ;  /* 0x0000001200107308 */ /* 0x000e620000000400 */
[C---:B0-----:R-:W-:Y:S02]  /*0490*/  FFMA.FTZ R8, R17.reuse, R17, R8 ;  /* 0x0000001111087223 */ /* 0x041fe40000010008 */
[C---:B-1----:R-:W-:Y:S02]  /*04a0*/  FFMA.FTZ R7, R17.reuse, R16, R7 ;  /* 0x0000001011077223 */ /* 0x042fe40000010007 */
[----:B---3--:R-:W-:Y:S02]  /*04b0*/  FFMA.FTZ R10, R17, R14, R10 ;  /* 0x0000000e110a7223 */ /* 0x008fe4000001000a */
[C---:B------:R-:W-:Y:S02]  /*04c0*/  FFMA.FTZ R9, R16.reuse, R16, R9 ;  /* 0x0000001010097223 */ /* 0x040fe40000010009 */
[----:B------:R-:W-:Y:S01]  /*04d0*/  FFMA.FTZ R11, R16, R14, R11 ;  /* 0x0000000e100b7223 */ /* 0x000fe2000001000b */
[----:B------:R-:W-:Y:S07]  /*04e0*/  BRA `(.L_x_47) ;  /* 0x0000002000007947 */ /* 0x000fee0003800000 */
.L_x_44:
[----:B------:R-:W-:Y:S01]  /*04f0*/  CS2R R8, SRZ ;  /* 0x0000000000087805 */ /* 0x000fe2000001ff00 */
[----:B------:R-:W-:-:S08]  /*0500*/  CS2R R10, SRZ ;  /* 0x00000000000a7805 */ /* 0x000fd0000001ff00 */
.L_x_47:
[----:B------:R-:W-:-:S12]  /*0510*/  ISETP.LE.U32.AND P0, PT, R5, c[0x0][0x160], PT ;  /* 0x0000580005007a0c */ /* 0x000fd80003f03070 */
[----:B------:R-:W-:Y:S05]  /*0520*/  @!P0 BRA `(.L_x_43) ;  /* 0x0000038000008947 */ /* 0x000fea0003800000 */
[----:B------:R-:W-:-:S07]  /*0530*/  IMAD.WIDE R12, R6, 0x4, RZ ;  /* 0x00000004060c7825 */ /* 0x000fce00078e02ff */
[----:B------:R-:W-:Y:S02]  /*0540*/  MOV R26, R12 ;  /* 0x0000000c001a7202 */ /* 0x000fe40000000f00 */
[----:B------:R-:W-:-:S08]  /*0550*/  MOV R27, R13 ;  /* 0x0000000d001b7202 */ /* 0x000fd00000000f00 */
.L_x_48:
[----:B------:R-:W-:Y:S01]  /*0560*/  MOV R12, R26 ;  /* 0x0000001a000c7202 */ /* 0x000fe20000000f00 */
[----:B------:R-:W-:Y:S01]  /*0570*/  ULDC.64 UR4, c[0x0][0x168] ;  /* 0x00005a0000047ab9 */ /* 0x000fe20000000a00 */
[----:B------:R-:W-:-:S08]  /*0580*/  MOV R13, R27 ;  /* 0x0000001b000d7202 */ /* 0x000fd00000000f00 */
[----:B------:R-:W2:Y:S04]  /*0590*/  LDG.E.CONSTANT.SYS R15, [R12.64+UR4] ;  /* 0x000000040c0f7981 */ /* 0x000ea8000c1e6900 */
[----:B------:R-:W3:Y:S04]  /*05a0*/  LDG.E.CONSTANT.SYS R17, [R12.64+UR4+0x4] ;  /* 0x000004040c117981 */ /* 0x000ee8000c1e6900 */
[----:B------:R-:W4:Y:S04]  /*05b0*/  LDG.E.CONSTANT.SYS R19, [R12.64+UR4+0x8] ;  /* 0x000008040c137981 */ /* 0x000f28000c1e6900 */
[----:B------:R-:W4:Y:S01]  /*05c0*/  LDG.E.CONSTANT.SYS R23, [R12.64+UR4+0xc] ;  /* 0x00000c040c177981 */ /* 0x000f22000c1e6900 */
[----:B------:R-:W-:-:S03]  /*05d0*/  ULDC.64 UR4, c[0x0][0x170] ;  /* 0x00005c0000047ab9 */ /* 0x000fc60000000a00 */
[----:B------:R0:W4:Y:S04]  /*05e0*/  LDG.E.CONSTANT.SYS R16, [R12.64+UR4] ;  /* 0x000000040c107981 */ /* 0x000128000c1e6900 */
[----:B------:R0:W4:Y:S04]  /*05f0*/  LDG.E.CONSTANT.SYS R18, [R12.64+UR4+0x4] ;  /* 0x000004040c127981 */ /* 0x000128000c1e6900 */
[----:B------:R0:W4:Y:S04]  /*0600*/  LDG.E.CONSTANT.SYS R21, [R12.64+UR4+0x8] ;  /* 0x000008040c157981 */ /* 0x000128000c1e6900 */
[----:B------:R0:W4:Y:S01]  /*0610*/  LDG.E.CONSTANT.SYS R24, [R12.64+UR4+0xc] ;  /* 0x00000c040c187981 */ /* 0x000122000c1e6900 */
[----:B------:R-:W-:-:S02]  /*0620*/  IADD3 R6, R6, 0x4, RZ ;  /* 0x0000000406067810 */ /* 0x000fc40007ffe0ff */
[----:B------:R-:W-:Y:S02]  /*0630*/  IADD3 R26, P1, R26, 0x10, RZ ;  /* 0x000000101a1a7810 */ /* 0x000fe40007f3e0ff */
[----:B------:R-:W-:Y:S02]  /*0640*/  ISETP.GE.AND P0, PT, R6, c[0x0][0x160], PT ;  /* 0x0000580006007a0c */ /* 0x000fe40003f06270 */
[----:B------:R-:W-:Y:S01]  /*0650*/  IADD3.X R27, RZ, R27, RZ, P1, !PT ;  /* 0x0000001bff1b7210 */ /* 0x000fe20000ffe4ff */
[----:B--2--5:R-:W-:-:S04]  /*0660*/  FMUL.FTZ R15, R4, R15 ;  /* 0x0000000f040f7220 */ /* 0x024fc80000410000 */
[----:B------:R-:W-:Y:S02]  /*0670*/  FMUL.RZ R22, R15, 0.15915493667125701904 ;  /* 0x3e22f9830f167820 */ /* 0x000fe4000040c000 */
[C---:B---3--:R-:W-:Y:S02]  /*0680*/  FMUL.FTZ R17, R4.reuse, R17 ;  /* 0x0000001104117220 */ /* 0x048fe40000410000 */
[C---:B----4-:R-:W-:Y:S02]  /*0690*/  FMUL.FTZ R19, R4.reuse, R19 ;  /* 0x0000001304137220 */ /* 0x050fe40000410000 */
[----:B------:R-:W1:Y:S01]  /*06a0*/  MUFU.COS R15, R22 ;  /* 0x00000016000f7308 */ /* 0x000e620000000000 */
[----:B------:R-:W2:Y:S01]  /*06b0*/  MUFU.SIN R14, R22 ;  /* 0x00000016000e7308 */ /* 0x000ea20000000400 */
[----:B------:R-:W-:Y:S02]  /*06c0*/  FMUL.RZ R25, R17, 0.15915493667125701904 ;  /* 0x3e22f98311197820 */ /* 0x000fe4000040c000 */
[----:B------:R-:W-:-:S02]  /*06d0*/  FMUL.FTZ R23, R4, R23 ;  /* 0x0000001704177220 */ /* 0x000fc40000410000 */
[----:B------:R-:W-:Y:S02]  /*06e0*/  FMUL.RZ R19, R19, 0.15915493667125701904 ;  /* 0x3e22f98313137820 */ /* 0x000fe4000040c000 */
[----:B------:R-:W3:Y:S01]  /*06f0*/  MUFU.COS R17, R25 ;  /* 0x0000001900117308 */ /* 0x000ee20000000000 */
[----:B0-----:R-:W0:Y:S01]  /*0700*/  MUFU.SIN R12, R25 ;  /* 0x00000019000c7308 */ /* 0x001e220000000400 */
[----:B------:R-:W-:Y:S02]  /*0710*/  FMUL.RZ R23, R23, 0.15915493667125701904 ;  /* 0x3e22f98317177820 */ /* 0x000fe4000040c000 */
[----:B------:R-:W4:Y:S01]  /*0720*/  MUFU.COS R13, R19 ;  /* 0x00000013000d7308 */ /* 0x000f220000000000 */
[----:B------:R-:W0:Y:S01]  /*0730*/  MUFU.SIN R20, R19 ;  /* 0x0000001300147308 */ /* 0x000e220000000400 */
[C---:B-1----:R-:W-:Y:S02]  /*0740*/  FFMA.FTZ R8, R15.reuse, R15, R8 ;  /* 0x0000000f0f087223 */ /* 0x042fe40000010008 */
[----:B------:R-:W-:Y:S01]  /*0750*/  MUFU.SIN R22, R23 ;  /* 0x0000001700167308 */ /* 0x000fe20000000400 */
[----:B--2---:R-:W-:-:S02]  /*0760*/  FFMA.FTZ R7, R15, R14, R7 ;  /* 0x0000000e0f077223 */ /* 0x004fc40000010007 */
[----:B------:R-:W-:Y:S02]  /*0770*/  FFMA.FTZ R10, R15, R16, R10 ;  /* 0x000000100f0a7223 */ /* 0x000fe4000001000a */
[----:B------:R-:W1:Y:S01]  /*0780*/  MUFU.COS R15, R23 ;  /* 0x00000017000f7308 */ /* 0x000e620000000000 */
[C---:B------:R-:W-:Y:S02]  /*0790*/  FFMA.FTZ R9, R14.reuse, R14, R9 ;  /* 0x0000000e0e097223 */ /* 0x040fe40000010009 */
[----:B------:R-:W-:Y:S02]  /*07a0*/  FFMA.FTZ R11, R14, R16, R11 ;  /* 0x000000100e0b7223 */ /* 0x000fe4000001000b */
[C---:B---3--:R-:W-:Y:S02]  /*07b0*/  FFMA.FTZ R8, R17.reuse, R17, R8 ;  /* 0x0000001111087223 */ /* 0x048fe40000010008 */
[C---:B0-----:R-:W-:Y:S02]  /*07c0*/  FFMA.FTZ R7, R17.reuse, R12, R7 ;  /* 0x0000000c11077223 */ /* 0x041fe40000010007 */
[----:B------:R-:W-:-:S02]  /*07d0*/  FFMA.FTZ R10, R17, R18, R10 ;  /* 0x00000012110a7223 */ /* 0x000fc4000001000a */
[C---:B------:R-:W-:Y:S02]  /*07e0*/  FFMA.FTZ R9, R12.reuse, R12, R9 ;  /* 0x0000000c0c097223 */ /* 0x040fe40000010009 */
[----:B------:R-:W-:Y:S02]  /*07f0*/  FFMA.FTZ R11, R12, R18, R11 ;  /* 0x000000120c0b7223 */ /* 0x000fe4000001000b */
[C---:B----4-:R-:W-:Y:S02]  /*0800*/  FFMA.FTZ R8, R13.reuse, R13, R8 ;  /* 0x0000000d0d087223 */ /* 0x050fe40000010008 */
[CC--:B------:R-:W-:Y:S02]  /*0810*/  FFMA.FTZ R7, R13.reuse, R20.reuse, R7 ;  /* 0x000000140d077223 */ /* 0x0c0fe40000010007 */
[----:B------:R-:W-:Y:S02]  /*0820*/  FFMA.FTZ R10, R13, R21, R10 ;  /* 0x000000150d0a7223 */ /* 0x000fe4000001000a */
[----:B------:R-:W-:-:S02]  /*0830*/  FFMA.FTZ R9, R20, R20, R9 ;  /* 0x0000001414097223 */ /* 0x000fc40000010009 */
[----:B------:R-:W-:Y:S02]  /*0840*/  FFMA.FTZ R11, R20, R21, R11 ;  /* 0x00000015140b7223 */ /* 0x000fe4000001000b */
[C---:B-1----:R-:W-:Y:S02]  /*0850*/  FFMA.FTZ R8, R15.reuse, R15, R8 ;  /* 0x0000000f0f087223 */ /* 0x042fe40000010008 */
[C---:B------:R-:W-:Y:S02]  /*0860*/  FFMA.FTZ R7, R15.reuse, R22, R7 ;  /* 0x000000160f077223 */ /* 0x040fe40000010007 */
[----:B------:R-:W-:Y:S02]  /*0870*/  FFMA.FTZ R10, R15, R24, R10 ;  /* 0x000000180f0a7223 */ /* 0x000fe4000001000a */
[C---:B------:R-:W-:Y:S02]  /*0880*/  FFMA.FTZ R9, R22.reuse, R22, R9 ;  /* 0x0000001616097223 */ /* 0x040fe40000010009 */
[----:B------:R-:W-:Y:S01]  /*0890*/  FFMA.FTZ R11, R22, R24, R11 ;  /* 0x00000018160b7223 */ /* 0x000fe2000001000b */
[----:B------:R-:W-:Y:S07]  /*08a0*/  @!P0 BRA `(.L_x_48) ;  /* 0xfffffcb000008947 */ /* 0x000fee000383ffff */
.L_x_43:
[----:B0-----:R-:W-:Y:S01]  /*08b0*/  FADD.FTZ R19, R7, R7 ;  /* 0x0000000707137221 */ /* 0x001fe20000010000 */
[----:B------:R-:W-:Y:S01]  /*08c0*/  BMOV.32.CLEAR RZ, B0 ;  /* 0x0000000000ff7355 */ /* 0x000fe20000100000 */
[----:B------:R-:W-:Y:S01]  /*08d0*/  FADD.FTZ R16, R8, -R9 ;  /* 0x8000000908107221 */ /* 0x000fe20000010000 */
[----:B------:R-:W-:Y:S02]  /*08e0*/  BSSY B0, `(.L_x_49) ;  /* 0x0000028000007945 */ /* 0x000fe40003800000 */
[----:B------:R-:W-:-:S02]  /*08f0*/  FSETP.NEU.FTZ.AND P0, PT, |R19|, RZ, PT ;  /* 0x000000ff1300720b */ /* 0x000fc40003f1d200 */
[----:B------:R-:W-:Y:S02]  /*0900*/  FSETP.NEU.FTZ.AND P1, PT, |R16|, RZ, PT ;  /* 0x000000ff1000720b */ /* 0x000fe40003f3d200 */
[----:B------:R-:W-:-:S10]  /*0910*/  LOP3.LUT R21, R19, 0x80000000, RZ, 0xc0, !PT ;  /* 0x8000000013157812 */ /* 0x000fd400078ec0ff */
[----:B------:R-:W-:Y:S05]  /*0920*/  @!P0 BRA !P1, `(.L_x_50) ;  /* 0x0000021000008947 */ /* 0x000fea0004800000 */
[----:B------:R-:W-:Y:S02]  /*0930*/  FSETP.NEU.FTZ.AND P1, PT, |R16|, +INF , PT ;  /* 0x7f8000001000780b */ /* 0x000fe40003f3d200 */
[----:B------:R-:W-:-:S12]  /*0940*/  FSETP.NEU.FTZ.AND P0, PT, |R19|, +INF , PT ;  /* 0x7f8000001300780b */ /* 0x000fd80003f1d200 */
[----:B------:R-:W-:Y:S05]  /*0950*/  @!P0 BRA !P1, `(.L_x_51) ;  /* 0x000001a000008947 */ /* 0x000fea0004800000 */
[CC--:B------:R-:W-:Y:S02]  /*0960*/  FMNMX.FTZ R6, |R16|.reuse, |R19|.reuse, !PT ;  /* 0x4000001310067209 */ /* 0x0c0fe40007810200 */
[----:B------:R-:W-:Y:S02]  /*0970*/  FMNMX.FTZ R12, |R16|, |R19|, PT ;  /* 0x40000013100c7209 */ /* 0x000fe40003810200 */
[----:B------:R-:W-:Y:S02]  /*0980*/  FSETP.GT.FTZ.AND P0, PT, |R6|, 8.50705917302346158658e+37, PT ;  /* 0x7e8000000600780b */ /* 0x000fe40003f14200 */
[----:B------:R-:W-:Y:S02]  /*0990*/  MOV R17, 0x3f52c7ea ;  /* 0x3f52c7ea00117802 */ /* 0x000fe40000000f00 */
[----:B------:R-:W-:-:S08]  /*09a0*/  ISETP.GE.AND P2, PT, R16, RZ, PT ;  /* 0x000000ff1000720c */ /* 0x000fd00003f46270 */
[----:B------:R-:W-:Y:S02]  /*09b0*/  @P0 FMUL.FTZ R6, R6, 0.25 ;  /* 0x3e80000006060820 */ /* 0x000fe40000410000 */
[----:B------:R-:W-:Y:S01]  /*09c0*/  @P0 FMUL.FTZ R12, R12, 0.25 ;  /* 0x3e8000000c0c0820 */ /* 0x000fe20000410000 */
[----:B------:R-:W-:-:S03]  /*09d0*/  FSETP.GT.FTZ.AND P0, PT, |R19|, |R16|, PT ;  /* 0x400000101300720b */ /* 0x000fc60003f14200 */
[----:B------:R0:W1:Y:S02]  /*09e0*/  MUFU.RCP R13, R6 ;  /* 0x00000006000d7308 */ /* 0x0000640000001000 */
[----:B0-----:R-:W-:-:S05]  /*09f0*/  FADD.FTZ R6, |R16|, |R19| ;  /* 0x4000001310067221 */ /* 0x001fca0000010200 */
[----:B------:R-:W-:Y:S01]  /*0a00*/  FSETP.GTU.FTZ.AND P1, PT, R6, +INF , PT ;  /* 0x7f8000000600780b */ /* 0x000fe20003f3c000 */
[----:B-1----:R-:W-:-:S04]  /*0a10*/  FMUL.FTZ R13, R13, R12 ;  /* 0x0000000c0d0d7220 */ /* 0x002fc80000410000 */
[----:B------:R-:W-:-:S04]  /*0a20*/  FMUL.FTZ R12, R13, R13 ;  /* 0x0000000d0d0c7220 */ /* 0x000fc80000410000 */
[----:B------:R-:W-:-:S04]  /*0a30*/  FADD.FTZ R15, R12, 11.33538818359375 ;  /* 0x41355dc00c0f7421 */ /* 0x000fc80000010000 */
[----:B------:R-:W-:-:S04]  /*0a40*/  FFMA.FTZ R15, R12, R15, 28.84246826171875 ;  /* 0x41e6bd600c0f7423 */ /* 0x000fc8000001000f */
[C---:B------:R-:W-:Y:S02]  /*0a50*/  FFMA.FTZ R14, R12.reuse, R15, 19.6966705322265625 ;  /* 0x419d92c80c0e7423 */ /* 0x040fe4000001000f */
[----:B------:R-:W-:-:S04]  /*0a60*/  FFMA.FTZ R15, R12, -R17, -5.6748671531677246094 ;  /* 0xc0b598830c0f7423 */ /* 0x000fc80000010811 */
[----:B------:R-:W0:Y:S01]  /*0a70*/  MUFU.RCP R14, R14 ;  /* 0x0000000e000e7308 */ /* 0x000e220000001000 */
[----:B------:R-:W-:-:S04]  /*0a80*/  FFMA.FTZ R15, R12, R15, -6.5655550956726074219 ;  /* 0xc0d219070c0f7423 */ /* 0x000fc8000001000f */
[----:B------:R-:W-:-:S04]  /*0a90*/  FMUL.FTZ R12, R12, R15 ;  /* 0x0000000f0c0c7220 */ /* 0x000fc80000410000 */
[----:B------:R-:W-:-:S04]  /*0aa0*/  FMUL.FTZ R12, R13, R12 ;  /* 0x0000000c0d0c7220 */ /* 0x000fc80000410000 */
[----:B0-----:R-:W-:-:S04]  /*0ab0*/  FFMA.FTZ R12, R12, R14, R13 ;  /* 0x0000000e0c0c7223 */ /* 0x001fc8000001000d */
[----:B------:R-:W-:-:S04]  /*0ac0*/  @P0 FADD.FTZ R12, -R12, 1.5707963705062866211 ;  /* 0x3fc90fdb0c0c0421 */ /* 0x000fc80000010100 */
[----:B------:R-:W-:-:S05]  /*0ad0*/  @!P2 FADD.FTZ R12, -R12, 3.1415927410125732422 ;  /* 0x40490fdb0c0ca421 */ /* 0x000fca0000010100 */
[----:B------:R-:W-:Y:S01]  /*0ae0*/  @!P1 LOP3.LUT R6, R12, R21, RZ, 0xfc, !PT ;  /* 0x000000150c069212 */ /* 0x000fe200078efcff */
[----:B------:R-:W-:Y:S07]  /*0af0*/  BRA `(.L_x_52) ;  /* 0x0000006000007947 */ /* 0x000fee0003800000 */
.L_x_51:
[----:B------:R-:W-:-:S04]  /*0b00*/  SHF.R.S32.HI R6, RZ, 0x1f, R16 ;  /* 0x0000001fff067819 */ /* 0x000fc80000011410 */
[----:B------:R-:W-:-:S04]  /*0b10*/  LOP3.LUT R6, R6, 0xcdbc09, RZ, 0xc0, !PT ;  /* 0x00cdbc0906067812 */ /* 0x000fc800078ec0ff */
[----:B------:R-:W-:Y:S01]  /*0b20*/  IADD3 R6, R21, 0x3f490fdb, R6 ;  /* 0x3f490fdb15067810 */ /* 0x000fe20007ffe006 */
[----:B------:R-:W-:Y:S07]  /*0b30*/  BRA `(.L_x_52) ;  /* 0x0000002000007947 */ /* 0x000fee0003800000 */
.L_x_50:
[----:B------:R-:W-:-:S04]  /*0b40*/  SHF.R.S32.HI R6, RZ, 0x1f, R16 ;  /* 0x0000001fff067819 */ /* 0x000fc80000011410 */
[----:B------:R-:W-:-:S08]  /*0b50*/  LOP3.LUT R6, R21, 0x40490fdb, R6, 0xf8, !PT ;  /* 0x40490fdb15067812 */ /* 0x000fd000078ef806 */
.L_x_52:
[----:B------:R-:W-:Y:S05]  /*0b60*/  BSYNC B0 ;  /* 0x0000000000007941 */ /* 0x000fea0003800000 */
.L_x_49:
[----:B-----5:R-:W-:-:S06]  /*0b70*/  FADD.FTZ R12, R4, R4 ;  /* 0x00000004040c7221 */ /* 0x020fcc0000010000 */
[----:B------:R-:W0:Y:S02]  /*0b80*/  MUFU.RCP R13, R12 ;  /* 0x0000000c000d7308 */ /* 0x000e240000001000 */
[----:B0-----:R-:W-:-:S04]  /*0b90*/  FMUL.FTZ R13, R13, R6 ;  /* 0x000000060d0d7220 */ /* 0x001fc80000410000 */
[----:B------:R-:W-:-:S04]  /*0ba0*/  FMUL.FTZ R13, R4, R13 ;  /* 0x0000000d040d7220 */ /* 0x000fc80000410000 */
[----:B------:R-:W-:-:S06]  /*0bb0*/  FMUL.RZ R15, R13, 0.15915493667125701904 ;  /* 0x3e22f9830d0f7820 */ /* 0x000fcc000040c000 */
[----:B------:R-:W0:Y:S01]  /*0bc0*/  MUFU.COS R4, R15 ;  /* 0x0000000f00047308 */ /* 0x000e220000000000 */
[----:B------:R-:W1:Y:S01]  /*0bd0*/  MUFU.SIN R6, R15 ;  /* 0x0000000f00067308 */ /* 0x000e620000000400 */
[----:B0-----:R-:W-:-:S04]  /*0be0*/  FADD.FTZ R13, R4, R4 ;  /* 0x00000004040d7221 */ /* 0x001fc80000010000 */
[----:B-1----:R-:W-:Y:S02]  /*0bf0*/  FMUL.FTZ R14, R6, R13 ;  /* 0x0000000d060e7220 */ /* 0x002fe40000410000 */
[----:B------:R-:W-:Y:S02]  /*0c00*/  FMUL.FTZ R13, R4, R4 ;  /* 0x00000004040d7220 */ /* 0x000fe40000410000 */
[----:B------:R-:W-:Y:S02]  /*0c10*/  FMUL.FTZ R14, R14, R7 ;  /* 0x000000070e0e7220 */ /* 0x000fe40000410000 */
[----:B------:R-:W-:Y:S02]  /*0c20*/  FMUL.FTZ R7, R6, R6 ;  /* 0x0000000606077220 */ /* 0x000fe40000410000 */
[C-C-:B------:R-:W-:Y:S02]  /*0c30*/  FFMA.FTZ R12, R13.reuse, R9, -R14.reuse ;  /* 0x000000090d0c7223 */ /* 0x140fe4000001080e */
[----:B------:R-:W-:-:S02]  /*0c40*/  FFMA.FTZ R14, R13, R8, R14 ;  /* 0x000000080d0e7223 */ /* 0x000fc4000001000e */
[C---:B------:R-:W-:Y:S02]  /*0c50*/  FFMA.FTZ R12, R7.reuse, R8, R12 ;  /* 0x00000008070c7223 */ /* 0x040fe4000001000c */
[----:B------:R-:W-:Y:S02]  /*0c60*/  FFMA.FTZ R14, R7, R9, R14 ;  /* 0x00000009070e7223 */ /* 0x000fe4000001000e */
[CC--:B------:R-:W-:Y:S02]  /*0c70*/  FMUL.FTZ R8, R6.reuse, R10.reuse ;  /* 0x0000000a06087220 */ /* 0x0c0fe40000410000 */
[----:B------:R-:W0:Y:S01]  /*0c80*/  MUFU.RCP R9, R12 ;  /* 0x0000000c00097308 */ /* 0x000e220000001000 */
[-C--:B------:R-:W-:Y:S01]  /*0c90*/  FMUL.FTZ R7, R6, R11.reuse ;  /* 0x0000000b06077220 */ /* 0x080fe20000410000 */
[----:B------:R-:W1:Y:S01]  /*0ca0*/  MUFU.RCP R14, R14 ;  /* 0x0000000e000e7308 */ /* 0x000e620000001000 */
[C---:B------:R-:W-:Y:S02]  /*0cb0*/  FFMA.FTZ R8, R4.reuse, R11, -R8 ;  /* 0x0000000b04087223 */ /* 0x040fe40000010808 */
[----:B------:R-:W-:-:S02]  /*0cc0*/  FFMA.FTZ R7, R4, R10, R7 ;  /* 0x0000000a04077223 */ /* 0x000fc40000010007 */
[----:B------:R-:W-:Y:S02]  /*0cd0*/  FMUL.FTZ R8, R8, R8 ;  /* 0x0000000808087220 */ /* 0x000fe40000410000 */
[----:B------:R-:W-:Y:S02]  /*0ce0*/  FMUL.FTZ R7, R7, R7 ;  /* 0x0000000707077220 */ /* 0x000fe40000410000 */
[----:B------:R-:W-:-:S04]  /*0cf0*/  IMAD.WIDE R4, R0, R5, c[0x0][0x180] ;  /* 0x0000600000047625 */ /* 0x000fc800078e0205 */
[----:B0-----:R-:W-:Y:S01]  /*0d00*/  FMUL.FTZ R8, R8, R9 ;  /* 0x0000000908087220 */ /* 0x001fe20000410000 */
[----:B------:R-:W-:-:S03]  /*0d10*/  MOV R9, c[0x0][0xc] ;  /* 0x0000030000097a02 */ /* 0x000fc60000000f00 */
[----:B-1----:R-:W-:Y:S02]  /*0d20*/  FFMA.FTZ R7, R7, R14, R8 ;  /* 0x0000000e07077223 */ /* 0x002fe40000010008 */
[----:B------:R-:W-:Y:S02]  /*0d30*/  IMAD R0, R9, c[0x0][0x0], R0 ;  /* 0x0000000009007a24 */ /* 0x000fe400078e0200 */
[----:B------:R-:W-:-:S03]  /*0d40*/  FMUL.FTZ R7, R7, 0.5 ;  /* 0x3f00000007077820 */ /* 0x000fc60000410000 */
[----:B------:R-:W-:Y:S01]  /*0d50*/  ISETP.GE.AND P0, PT, R0, c[0x0][0x164], PT ;  /* 0x0000590000007a0c */ /* 0x000fe20003f06270 */
[----:B------:R-:W-:-:S08]  /*0d60*/  FMUL.FTZ R7, R7, R2 ;  /* 0x0000000207077220 */ /* 0x000fd00000410000 */
[----:B------:R0:W-:Y:S03]  /*0d70*/  STG.E.SYS [R4], R7 ;  /* 0x0000000704007386 */ /* 0x0001e6000010e900 */
[----:B------:R-:W-:Y:S05]  /*0d80*/  @!P0 BRA `(.L_x_53) ;  /* 0xfffff35000008947 */ /* 0x000fea000383ffff */
[----:B------:R-:W-:Y:S05]  /*0d90*/  EXIT ;  /* 0x000000000000794d */ /* 0x000fea0003800000 */
.L_x_54:
[----:B------:R-:W-:-:S00]  /*0da0*/  BRA `(.L_x_54) ;  /* 0xfffffff000007947 */ /* 0x000fc0000383ffff */
[----:B------:R-:W-:-:S00]  /*0db0*/  NOP ;  /* 0x0000000000007918 */ /* 0x000fc00000000000 */
[----:B------:R-:W-:-:S00]  /*0dc0*/  NOP ;  /* 0x0000000000007918 */ /* 0x000fc00000000000 */
[----:B------:R-:W-:-:S00]  /*0dd0*/  NOP ;  /* 0x0000000000007918 */ /* 0x000fc00000000000 */
[----:B------:R-:W-:-:S00]  /*0de0*/  NOP ;  /* 0x0000000000007918 */ /* 0x000fc00000000000 */
[----:B------:R-:W-:-:S00]  /*0df0*/  NOP ;  /* 0x0000000000007918 */ /* 0x000fc00000000000 */
.L_x_58:
